	.target	sm_103a

	.elftype	@"ET_EXEC"


//--------------------- .note.nv.tkinfo           --------------------------
	.section	.note.nv.tkinfo,"",@"SHT_NOTE"
	.sectionflags	@"SHF_NOTE_NV_TKINFO"
	.tkinfo
        /*0018*/ 	.word	0x00000002
        /*0030*/ 	.string	""
        /*0030*/ 	.string	"ptxas"
        /*0030*/ 	.string	"Cuda compilation tools, release 13.0, V13.0.88"
        /*0030*/ 	.string	"Build cuda_13.0.r13.0/compiler.36424714_0"
        /*0030*/ 	.string	"-arch sm_103a -m 64 "



//--------------------- .note.nv.cuinfo           --------------------------
	.section	.note.nv.cuinfo,"",@"SHT_NOTE"
	.sectionflags	@"SHF_NOTE_NV_CUINFO"
        /*0018*/ 	.short	0x0002
        /*001a*/ 	.short	0x0067
        /*001c*/ 	.short	0x0082
	.zero		2


//--------------------- .nv.info                  --------------------------
	.section	.nv.info,"",@"SHT_CUDA_INFO"
	.align	4


	//----- nvinfo : EIATTR_REGCOUNT
	.align		4
        /*0000*/ 	.byte	0x04, 0x2f
        /*0002*/ 	.short	(.L_12 - .L_11)
	.align		4
.L_11:
        /*0004*/ 	.word	index@(_ZN7cutlass13device_kernelIN5flash11enable_sm90INS1_16FlashAttnFwdSm90INS1_25CollectiveMainloopFwdSm90ILi2EN4cute5tupleIJNS5_1CILi1EEES8_S8_EEENS6_IJNS7_ILi64EEESA_SA_EEELi512ENS_10bfloat16_tEfNS_4arch4Sm90ELb1ELb0ELb1ELb1ELb1ELb1ELb1ELb0ELb0ELb1ELb0ELb0EEENS1_21CollectiveEpilogueFwdINS6_IJSA_NS7_ILi512EEESA_EEES9_SC_SE_Li256ELb1ELb1ELb0ELb0EEENS1_36VarlenDynamicPersistentTileSchedulerILi64ELi64ELi256ELi128ELb0ELb1ELb1ELb1ELb1ELb1EEEEEEEEEvNT_6ParamsE)
        /*0008*/ 	.word	0x00000004


	//----- nvinfo : EIATTR_FRAME_SIZE
	.align		4
.L_12:
        /*000c*/ 	.byte	0x04, 0x11
        /*000e*/ 	.short	(.L_14 - .L_13)
	.align		4
.L_13:
        /*0010*/ 	.word	index@(_ZN7cutlass13device_kernelIN5flash11enable_sm90INS1_16FlashAttnFwdSm90INS1_25CollectiveMainloopFwdSm90ILi2EN4cute5tupleIJNS5_1CILi1EEES8_S8_EEENS6_IJNS7_ILi64EEESA_SA_EEELi512ENS_10bfloat16_tEfNS_4arch4Sm90ELb1ELb0ELb1ELb1ELb1ELb1ELb1ELb0ELb0ELb1ELb0ELb0EEENS1_21CollectiveEpilogueFwdINS6_IJSA_NS7_ILi512EEESA_EEES9_SC_SE_Li256ELb1ELb1ELb0ELb0EEENS1_36VarlenDynamicPersistentTileSchedulerILi64ELi64ELi256ELi128ELb0ELb1ELb1ELb1ELb1ELb1EEEEEEEEEvNT_6ParamsE)
        /*0014*/ 	.word	0x00000000


	//----- nvinfo : EIATTR_REGCOUNT
	.align		4
.L_14:
        /*0018*/ 	.byte	0x04, 0x2f
        /*001a*/ 	.short	(.L_16 - .L_15)
	.align		4
.L_15:
        /*001c*/ 	.word	index@(_ZN7cutlass13device_kernelIN5flash11enable_sm90INS1_16FlashAttnFwdSm90INS1_25CollectiveMainloopFwdSm90ILi2EN4cute5tupleIJNS5_1CILi1EEES8_S8_EEENS6_IJNS7_ILi64EEESA_SA_EEELi512ENS_10bfloat16_tEfNS_4arch4Sm90ELb1ELb0ELb1ELb1ELb1ELb0ELb1ELb0ELb0ELb1ELb0ELb0EEENS1_21CollectiveEpilogueFwdINS6_IJSA_NS7_ILi512EEESA_EEES9_SC_SE_Li256ELb1ELb1ELb0ELb0EEENS1_36VarlenDynamicPersistentTileSchedulerILi64ELi64ELi256ELi128ELb0ELb1ELb1ELb1ELb1ELb1EEEEEEEEEvNT_6ParamsE)
        /*0020*/ 	.word	0x00000004


	//----- nvinfo : EIATTR_FRAME_SIZE
	.align		4
.L_16:
        /*0024*/ 	.byte	0x04, 0x11
        /*0026*/ 	.short	(.L_18 - .L_17)
	.align		4
.L_17:
        /*0028*/ 	.word	index@(_ZN7cutlass13device_kernelIN5flash11enable_sm90INS1_16FlashAttnFwdSm90INS1_25CollectiveMainloopFwdSm90ILi2EN4cute5tupleIJNS5_1CILi1EEES8_S8_EEENS6_IJNS7_ILi64EEESA_SA_EEELi512ENS_10bfloat16_tEfNS_4arch4Sm90ELb1ELb0ELb1ELb1ELb1ELb0ELb1ELb0ELb0ELb1ELb0ELb0EEENS1_21CollectiveEpilogueFwdINS6_IJSA_NS7_ILi512EEESA_EEES9_SC_SE_Li256ELb1ELb1ELb0ELb0EEENS1_36VarlenDynamicPersistentTileSchedulerILi64ELi64ELi256ELi128ELb0ELb1ELb1ELb1ELb1ELb1EEEEEEEEEvNT_6ParamsE)
        /*002c*/ 	.word	0x00000000


	//----- nvinfo : EIATTR_REGCOUNT
	.align		4
.L_18:
        /*0030*/ 	.byte	0x04, 0x2f
        /*0032*/ 	.short	(.L_20 - .L_19)
	.align		4
.L_19:
        /*0034*/ 	.word	index@(_ZN7cutlass13device_kernelIN5flash11enable_sm90INS1_16FlashAttnFwdSm90INS1_25CollectiveMainloopFwdSm90ILi2EN4cute5tupleIJNS5_1CILi1EEES8_S8_EEENS6_IJNS7_ILi64EEESA_SA_EEELi512ENS_10bfloat16_tEfNS_4arch4Sm90ELb1ELb0ELb1ELb1ELb1ELb1ELb0ELb0ELb0ELb1ELb0ELb0EEENS1_21CollectiveEpilogueFwdINS6_IJSA_NS7_ILi512EEESA_EEES9_SC_SE_Li256ELb1ELb1ELb0ELb0EEENS1_36VarlenDynamicPersistentTileSchedulerILi64ELi64ELi256ELi128ELb0ELb1ELb1ELb1ELb1ELb1EEEEEEEEEvNT_6ParamsE)
        /*0038*/ 	.word	0x00000004


	//----- nvinfo : EIATTR_FRAME_SIZE
	.align		4
.L_20:
        /*003c*/ 	.byte	0x04, 0x11
        /*003e*/ 	.short	(.L_22 - .L_21)
	.align		4
.L_21:
        /*0040*/ 	.word	index@(_ZN7cutlass13device_kernelIN5flash11enable_sm90INS1_16FlashAttnFwdSm90INS1_25CollectiveMainloopFwdSm90ILi2EN4cute5tupleIJNS5_1CILi1EEES8_S8_EEENS6_IJNS7_ILi64EEESA_SA_EEELi512ENS_10bfloat16_tEfNS_4arch4Sm90ELb1ELb0ELb1ELb1ELb1ELb1ELb0ELb0ELb0ELb1ELb0ELb0EEENS1_21CollectiveEpilogueFwdINS6_IJSA_NS7_ILi512EEESA_EEES9_SC_SE_Li256ELb1ELb1ELb0ELb0EEENS1_36VarlenDynamicPersistentTileSchedulerILi64ELi64ELi256ELi128ELb0ELb1ELb1ELb1ELb1ELb1EEEEEEEEEvNT_6ParamsE)
        /*0044*/ 	.word	0x00000000


	//----- nvinfo : EIATTR_REGCOUNT
	.align		4
.L_22:
        /*0048*/ 	.byte	0x04, 0x2f
        /*004a*/ 	.short	(.L_24 - .L_23)
	.align		4
.L_23:
        /*004c*/ 	.word	index@(_ZN7cutlass13device_kernelIN5flash11enable_sm90INS1_16FlashAttnFwdSm90INS1_25CollectiveMainloopFwdSm90ILi2EN4cute5tupleIJNS5_1CILi1EEES8_S8_EEENS6_IJNS7_ILi64EEESA_SA_EEELi512ENS_10bfloat16_tEfNS_4arch4Sm90ELb1ELb0ELb1ELb1ELb1ELb0ELb0ELb0ELb0ELb1ELb0ELb0EEENS1_21CollectiveEpilogueFwdINS6_IJSA_NS7_ILi512EEESA_EEES9_SC_SE_Li256ELb1ELb1ELb0ELb0EEENS1_36VarlenDynamicPersistentTileSchedulerILi64ELi64ELi256ELi128ELb0ELb1ELb1ELb1ELb1ELb1EEEEEEEEEvNT_6ParamsE)
        /*0050*/ 	.word	0x00000004


	//----- nvinfo : EIATTR_FRAME_SIZE
	.align		4
.L_24:
        /*0054*/ 	.byte	0x04, 0x11
        /*0056*/ 	.short	(.L_26 - .L_25)
	.align		4
.L_25:
        /*0058*/ 	.word	index@(_ZN7cutlass13device_kernelIN5flash11enable_sm90INS1_16FlashAttnFwdSm90INS1_25CollectiveMainloopFwdSm90ILi2EN4cute5tupleIJNS5_1CILi1EEES8_S8_EEENS6_IJNS7_ILi64EEESA_SA_EEELi512ENS_10bfloat16_tEfNS_4arch4Sm90ELb1ELb0ELb1ELb1ELb1ELb0ELb0ELb0ELb0ELb1ELb0ELb0EEENS1_21CollectiveEpilogueFwdINS6_IJSA_NS7_ILi512EEESA_EEES9_SC_SE_Li256ELb1ELb1ELb0ELb0EEENS1_36VarlenDynamicPersistentTileSchedulerILi64ELi64ELi256ELi128ELb0ELb1ELb1ELb1ELb1ELb1EEEEEEEEEvNT_6ParamsE)
        /*005c*/ 	.word	0x00000000


	//----- nvinfo : EIATTR_REGCOUNT
	.align		4
.L_26:
        /*0060*/ 	.byte	0x04, 0x2f
        /*0062*/ 	.short	(.L_28 - .L_27)
	.align		4
.L_27:
        /*0064*/ 	.word	index@(_ZN7cutlass13device_kernelIN5flash11enable_sm90INS1_16FlashAttnFwdSm90INS1_25CollectiveMainloopFwdSm90ILi2EN4cute5tupleIJNS5_1CILi1EEES8_S8_EEENS6_IJNS7_ILi64EEESA_SA_EEELi512ENS_10bfloat16_tEfNS_4arch4Sm90ELb1ELb0ELb1ELb0ELb1ELb0ELb1ELb0ELb0ELb1ELb0ELb0EEENS1_21CollectiveEpilogueFwdINS6_IJSA_NS7_ILi512EEESA_EEES9_SC_SE_Li256ELb0ELb1ELb0ELb0EEENS1_30DynamicPersistentTileSchedulerILi256ELi128ELb0ELb1ELb1EEEEEEEEEvNT_6ParamsE)
        /*0068*/ 	.word	0x00000004


	//----- nvinfo : EIATTR_FRAME_SIZE
	.align		4
.L_28:
        /*006c*/ 	.byte	0x04, 0x11
        /*006e*/ 	.short	(.L_30 - .L_29)
	.align		4
.L_29:
        /*0070*/ 	.word	index@(_ZN7cutlass13device_kernelIN5flash11enable_sm90INS1_16FlashAttnFwdSm90INS1_25CollectiveMainloopFwdSm90ILi2EN4cute5tupleIJNS5_1CILi1EEES8_S8_EEENS6_IJNS7_ILi64EEESA_SA_EEELi512ENS_10bfloat16_tEfNS_4arch4Sm90ELb1ELb0ELb1ELb0ELb1ELb0ELb1ELb0ELb0ELb1ELb0ELb0EEENS1_21CollectiveEpilogueFwdINS6_IJSA_NS7_ILi512EEESA_EEES9_SC_SE_Li256ELb0ELb1ELb0ELb0EEENS1_30DynamicPersistentTileSchedulerILi256ELi128ELb0ELb1ELb1EEEEEEEEEvNT_6ParamsE)
        /*0074*/ 	.word	0x00000000


	//----- nvinfo : EIATTR_REGCOUNT
	.align		4
.L_30:
        /*0078*/ 	.byte	0x04, 0x2f
        /*007a*/ 	.short	(.L_32 - .L_31)
	.align		4
.L_31:
        /*007c*/ 	.word	index@(_ZN7cutlass13device_kernelIN5flash11enable_sm90INS1_16FlashAttnFwdSm90INS1_25CollectiveMainloopFwdSm90ILi2EN4cute5tupleIJNS5_1CILi1EEES8_S8_EEENS6_IJNS7_ILi64EEESA_SA_EEELi512ENS_10bfloat16_tEfNS_4arch4Sm90ELb1ELb0ELb1ELb0ELb1ELb0ELb0ELb0ELb0ELb1ELb0ELb0EEENS1_21CollectiveEpilogueFwdINS6_IJSA_NS7_ILi512EEESA_EEES9_SC_SE_Li256ELb0ELb1ELb0ELb0EEENS1_30DynamicPersistentTileSchedulerILi256ELi128ELb0ELb1ELb1EEEEEEEEEvNT_6ParamsE)
        /*0080*/ 	.word	0x00000004


	//----- nvinfo : EIATTR_FRAME_SIZE
	.align		4
.L_32:
        /*0084*/ 	.byte	0x04, 0x11
        /*0086*/ 	.short	(.L_34 - .L_33)
	.align		4
.L_33:
        /*0088*/ 	.word	index@(_ZN7cutlass13device_kernelIN5flash11enable_sm90INS1_16FlashAttnFwdSm90INS1_25CollectiveMainloopFwdSm90ILi2EN4cute5tupleIJNS5_1CILi1EEES8_S8_EEENS6_IJNS7_ILi64EEESA_SA_EEELi512ENS_10bfloat16_tEfNS_4arch4Sm90ELb1ELb0ELb1ELb0ELb1ELb0ELb0ELb0ELb0ELb1ELb0ELb0EEENS1_21CollectiveEpilogueFwdINS6_IJSA_NS7_ILi512EEESA_EEES9_SC_SE_Li256ELb0ELb1ELb0ELb0EEENS1_30DynamicPersistentTileSchedulerILi256ELi128ELb0ELb1ELb1EEEEEEEEEvNT_6ParamsE)
        /*008c*/ 	.word	0x00000000


	//----- nvinfo : EIATTR_REGCOUNT
	.align		4
.L_34:
        /*0090*/ 	.byte	0x04, 0x2f
        /*0092*/ 	.short	(.L_36 - .L_35)
	.align		4
.L_35:
        /*0094*/ 	.word	index@(_ZN7cutlass13device_kernelIN5flash11enable_sm90INS1_16FlashAttnFwdSm90INS1_25CollectiveMainloopFwdSm90ILi2EN4cute5tupleIJNS5_1CILi1EEES8_S8_EEENS6_IJNS7_ILi64EEESA_SA_EEELi512ENS_10bfloat16_tEfNS_4arch4Sm90ELb0ELb1ELb1ELb1ELb1ELb1ELb1ELb0ELb0ELb1ELb0ELb0EEENS1_21CollectiveEpilogueFwdINS6_IJSA_NS7_ILi512EEESA_EEES9_SC_SE_Li256ELb1ELb1ELb0ELb0EEENS1_36VarlenDynamicPersistentTileSchedulerILi64ELi64ELi256ELi128ELb0ELb1ELb1ELb1ELb0ELb1EEEEEEEEEvNT_6ParamsE)
        /*0098*/ 	.word	0x00000004


	//----- nvinfo : EIATTR_FRAME_SIZE
	.align		4
.L_36:
        /*009c*/ 	.byte	0x04, 0x11
        /*009e*/ 	.short	(.L_38 - .L_37)
	.align		4
.L_37:
        /*00a0*/ 	.word	index@(_ZN7cutlass13device_kernelIN5flash11enable_sm90INS1_16FlashAttnFwdSm90INS1_25CollectiveMainloopFwdSm90ILi2EN4cute5tupleIJNS5_1CILi1EEES8_S8_EEENS6_IJNS7_ILi64EEESA_SA_EEELi512ENS_10bfloat16_tEfNS_4arch4Sm90ELb0ELb1ELb1ELb1ELb1ELb1ELb1ELb0ELb0ELb1ELb0ELb0EEENS1_21CollectiveEpilogueFwdINS6_IJSA_NS7_ILi512EEESA_EEES9_SC_SE_Li256ELb1ELb1ELb0ELb0EEENS1_36VarlenDynamicPersistentTileSchedulerILi64ELi64ELi256ELi128ELb0ELb1ELb1ELb1ELb0ELb1EEEEEEEEEvNT_6ParamsE)
        /*00a4*/ 	.word	0x00000000


	//----- nvinfo : EIATTR_REGCOUNT
	.align		4
.L_38:
        /*00a8*/ 	.byte	0x04, 0x2f
        /*00aa*/ 	.short	(.L_40 - .L_39)
	.align		4
.L_39:
        /*00ac*/ 	.word	index@(_ZN7cutlass13device_kernelIN5flash11enable_sm90INS1_16FlashAttnFwdSm90INS1_25CollectiveMainloopFwdSm90ILi2EN4cute5tupleIJNS5_1CILi1EEES8_S8_EEENS6_IJNS7_ILi64EEESA_SA_EEELi512ENS_10bfloat16_tEfNS_4arch4Sm90ELb0ELb1ELb1ELb1ELb1ELb0ELb1ELb0ELb0ELb1ELb0ELb0EEENS1_21CollectiveEpilogueFwdINS6_IJSA_NS7_ILi512EEESA_EEES9_SC_SE_Li256ELb1ELb1ELb0ELb0EEENS1_36VarlenDynamicPersistentTileSchedulerILi64ELi64ELi256ELi128ELb0ELb1ELb1ELb1ELb0ELb1EEEEEEEEEvNT_6ParamsE)
        /*00b0*/ 	.word	0x00000004


	//----- nvinfo : EIATTR_FRAME_SIZE
	.align		4
.L_40:
        /*00b4*/ 	.byte	0x04, 0x11
        /*00b6*/ 	.short	(.L_42 - .L_41)
	.align		4
.L_41:
        /*00b8*/ 	.word	index@(_ZN7cutlass13device_kernelIN5flash11enable_sm90INS1_16FlashAttnFwdSm90INS1_25CollectiveMainloopFwdSm90ILi2EN4cute5tupleIJNS5_1CILi1EEES8_S8_EEENS6_IJNS7_ILi64EEESA_SA_EEELi512ENS_10bfloat16_tEfNS_4arch4Sm90ELb0ELb1ELb1ELb1ELb1ELb0ELb1ELb0ELb0ELb1ELb0ELb0EEENS1_21CollectiveEpilogueFwdINS6_IJSA_NS7_ILi512EEESA_EEES9_SC_SE_Li256ELb1ELb1ELb0ELb0EEENS1_36VarlenDynamicPersistentTileSchedulerILi64ELi64ELi256ELi128ELb0ELb1ELb1ELb1ELb0ELb1EEEEEEEEEvNT_6ParamsE)
        /*00bc*/ 	.word	0x00000000


	//----- nvinfo : EIATTR_REGCOUNT
	.align		4
.L_42:
        /*00c0*/ 	.byte	0x04, 0x2f
        /*00c2*/ 	.short	(.L_44 - .L_43)
	.align		4
.L_43:
        /*00c4*/ 	.word	index@(_ZN7cutlass13device_kernelIN5flash11enable_sm90INS1_16FlashAttnFwdSm90INS1_25CollectiveMainloopFwdSm90ILi2EN4cute5tupleIJNS5_1CILi1EEES8_S8_EEENS6_IJNS7_ILi64EEESA_SA_EEELi512ENS_10bfloat16_tEfNS_4arch4Sm90ELb0ELb1ELb1ELb1ELb1ELb1ELb0ELb0ELb0ELb1ELb0ELb0EEENS1_21CollectiveEpilogueFwdINS6_IJSA_NS7_ILi512EEESA_EEES9_SC_SE_Li256ELb1ELb1ELb0ELb0EEENS1_36VarlenDynamicPersistentTileSchedulerILi64ELi64ELi256ELi128ELb0ELb1ELb1ELb1ELb0ELb1EEEEEEEEEvNT_6ParamsE)
        /*00c8*/ 	.word	0x00000004


	//----- nvinfo : EIATTR_FRAME_SIZE
	.align		4
.L_44:
        /*00cc*/ 	.byte	0x04, 0x11
        /*00ce*/ 	.short	(.L_46 - .L_45)
	.align		4
.L_45:
        /*00d0*/ 	.word	index@(_ZN7cutlass13device_kernelIN5flash11enable_sm90INS1_16FlashAttnFwdSm90INS1_25CollectiveMainloopFwdSm90ILi2EN4cute5tupleIJNS5_1CILi1EEES8_S8_EEENS6_IJNS7_ILi64EEESA_SA_EEELi512ENS_10bfloat16_tEfNS_4arch4Sm90ELb0ELb1ELb1ELb1ELb1ELb1ELb0ELb0ELb0ELb1ELb0ELb0EEENS1_21CollectiveEpilogueFwdINS6_IJSA_NS7_ILi512EEESA_EEES9_SC_SE_Li256ELb1ELb1ELb0ELb0EEENS1_36VarlenDynamicPersistentTileSchedulerILi64ELi64ELi256ELi128ELb0ELb1ELb1ELb1ELb0ELb1EEEEEEEEEvNT_6ParamsE)
        /*00d4*/ 	.word	0x00000000


	//----- nvinfo : EIATTR_REGCOUNT
	.align		4
.L_46:
        /*00d8*/ 	.byte	0x04, 0x2f
        /*00da*/ 	.short	(.L_48 - .L_47)
	.align		4
.L_47:
        /*00dc*/ 	.word	index@(_ZN7cutlass13device_kernelIN5flash11enable_sm90INS1_16FlashAttnFwdSm90INS1_25CollectiveMainloopFwdSm90ILi2EN4cute5tupleIJNS5_1CILi1EEES8_S8_EEENS6_IJNS7_ILi64EEESA_SA_EEELi512ENS_10bfloat16_tEfNS_4arch4Sm90ELb0ELb1ELb1ELb1ELb1ELb0ELb0ELb0ELb0ELb1ELb0ELb0EEENS1_21CollectiveEpilogueFwdINS6_IJSA_NS7_ILi512EEESA_EEES9_SC_SE_Li256ELb1ELb1ELb0ELb0EEENS1_36VarlenDynamicPersistentTileSchedulerILi64ELi64ELi256ELi128ELb0ELb1ELb1ELb1ELb0ELb1EEEEEEEEEvNT_6ParamsE)
        /*00e0*/ 	.word	0x00000004


	//----- nvinfo : EIATTR_FRAME_SIZE
	.align		4
.L_48:
        /*00e4*/ 	.byte	0x04, 0x11
        /*00e6*/ 	.short	(.L_50 - .L_49)
	.align		4
.L_49:
        /*00e8*/ 	.word	index@(_ZN7cutlass13device_kernelIN5flash11enable_sm90INS1_16FlashAttnFwdSm90INS1_25CollectiveMainloopFwdSm90ILi2EN4cute5tupleIJNS5_1CILi1EEES8_S8_EEENS6_IJNS7_ILi64EEESA_SA_EEELi512ENS_10bfloat16_tEfNS_4arch4Sm90ELb0ELb1ELb1ELb1ELb1ELb0ELb0ELb0ELb0ELb1ELb0ELb0EEENS1_21CollectiveEpilogueFwdINS6_IJSA_NS7_ILi512EEESA_EEES9_SC_SE_Li256ELb1ELb1ELb0ELb0EEENS1_36VarlenDynamicPersistentTileSchedulerILi64ELi64ELi256ELi128ELb0ELb1ELb1ELb1ELb0ELb1EEEEEEEEEvNT_6ParamsE)
        /*00ec*/ 	.word	0x00000000


	//----- nvinfo : EIATTR_REGCOUNT
	.align		4
.L_50:
        /*00f0*/ 	.byte	0x04, 0x2f
        /*00f2*/ 	.short	(.L_52 - .L_51)
	.align		4
.L_51:
        /*00f4*/ 	.word	index@(_ZN7cutlass13device_kernelIN5flash11enable_sm90INS1_16FlashAttnFwdSm90INS1_25CollectiveMainloopFwdSm90ILi2EN4cute5tupleIJNS5_1CILi1EEES8_S8_EEENS6_IJNS7_ILi64EEESA_SA_EEELi512ENS_10bfloat16_tEfNS_4arch4Sm90ELb0ELb1ELb1ELb0ELb1ELb0ELb1ELb0ELb0ELb1ELb0ELb0EEENS1_21CollectiveEpilogueFwdINS6_IJSA_NS7_ILi512EEESA_EEES9_SC_SE_Li256ELb0ELb1ELb0ELb0EEENS1_30DynamicPersistentTileSchedulerILi256ELi128ELb0ELb1ELb1EEEEEEEEEvNT_6ParamsE)
        /*00f8*/ 	.word	0x00000004


	//----- nvinfo : EIATTR_FRAME_SIZE
	.align		4
.L_52:
        /*00fc*/ 	.byte	0x04, 0x11
        /*00fe*/ 	.short	(.L_54 - .L_53)
	.align		4
.L_53:
        /*0100*/ 	.word	index@(_ZN7cutlass13device_kernelIN5flash11enable_sm90INS1_16FlashAttnFwdSm90INS1_25CollectiveMainloopFwdSm90ILi2EN4cute5tupleIJNS5_1CILi1EEES8_S8_EEENS6_IJNS7_ILi64EEESA_SA_EEELi512ENS_10bfloat16_tEfNS_4arch4Sm90ELb0ELb1ELb1ELb0ELb1ELb0ELb1ELb0ELb0ELb1ELb0ELb0EEENS1_21CollectiveEpilogueFwdINS6_IJSA_NS7_ILi512EEESA_EEES9_SC_SE_Li256ELb0ELb1ELb0ELb0EEENS1_30DynamicPersistentTileSchedulerILi256ELi128ELb0ELb1ELb1EEEEEEEEEvNT_6ParamsE)
        /*0104*/ 	.word	0x00000000


	//----- nvinfo : EIATTR_REGCOUNT
	.align		4
.L_54:
        /*0108*/ 	.byte	0x04, 0x2f
        /*010a*/ 	.short	(.L_56 - .L_55)
	.align		4
.L_55:
        /*010c*/ 	.word	index@(_ZN7cutlass13device_kernelIN5flash11enable_sm90INS1_16FlashAttnFwdSm90INS1_25CollectiveMainloopFwdSm90ILi2EN4cute5tupleIJNS5_1CILi1EEES8_S8_EEENS6_IJNS7_ILi64EEESA_SA_EEELi512ENS_10bfloat16_tEfNS_4arch4Sm90ELb0ELb1ELb1ELb0ELb1ELb0ELb0ELb0ELb0ELb1ELb0ELb0EEENS1_21CollectiveEpilogueFwdINS6_IJSA_NS7_ILi512EEESA_EEES9_SC_SE_Li256ELb0ELb1ELb0ELb0EEENS1_30DynamicPersistentTileSchedulerILi256ELi128ELb0ELb1ELb1EEEEEEEEEvNT_6ParamsE)
        /*0110*/ 	.word	0x00000004


	//----- nvinfo : EIATTR_FRAME_SIZE
	.align		4
.L_56:
        /*0114*/ 	.byte	0x04, 0x11
        /*0116*/ 	.short	(.L_58 - .L_57)
	.align		4
.L_57:
        /*0118*/ 	.word	index@(_ZN7cutlass13device_kernelIN5flash11enable_sm90INS1_16FlashAttnFwdSm90INS1_25CollectiveMainloopFwdSm90ILi2EN4cute5tupleIJNS5_1CILi1EEES8_S8_EEENS6_IJNS7_ILi64EEESA_SA_EEELi512ENS_10bfloat16_tEfNS_4arch4Sm90ELb0ELb1ELb1ELb0ELb1ELb0ELb0ELb0ELb0ELb1ELb0ELb0EEENS1_21CollectiveEpilogueFwdINS6_IJSA_NS7_ILi512EEESA_EEES9_SC_SE_Li256ELb0ELb1ELb0ELb0EEENS1_30DynamicPersistentTileSchedulerILi256ELi128ELb0ELb1ELb1EEEEEEEEEvNT_6ParamsE)
        /*011c*/ 	.word	0x00000000


	//----- nvinfo : EIATTR_REGCOUNT
	.align		4
.L_58:
        /*0120*/ 	.byte	0x04, 0x2f
        /*0122*/ 	.short	(.L_60 - .L_59)
	.align		4
.L_59:
        /*0124*/ 	.word	index@(_ZN7cutlass13device_kernelIN5flash11enable_sm90INS1_16FlashAttnFwdSm90INS1_25CollectiveMainloopFwdSm90ILi2EN4cute5tupleIJNS5_1CILi1EEES8_S8_EEENS6_IJNS7_ILi64EEESA_SA_EEELi512ENS_10bfloat16_tEfNS_4arch4Sm90ELb0ELb0ELb1ELb1ELb1ELb1ELb1ELb0ELb0ELb1ELb0ELb0EEENS1_21CollectiveEpilogueFwdINS6_IJSA_NS7_ILi512EEESA_EEES9_SC_SE_Li256ELb1ELb1ELb0ELb0EEENS1_36VarlenDynamicPersistentTileSchedulerILi64ELi64ELi256ELi128ELb0ELb1ELb1ELb0ELb1ELb1EEEEEEEEEvNT_6ParamsE)
        /*0128*/ 	.word	0x00000004


	//----- nvinfo : EIATTR_FRAME_SIZE
	.align		4
.L_60:
        /*012c*/ 	.byte	0x04, 0x11
        /*012e*/ 	.short	(.L_62 - .L_61)
	.align		4
.L_61:
        /*0130*/ 	.word	index@(_ZN7cutlass13device_kernelIN5flash11enable_sm90INS1_16FlashAttnFwdSm90INS1_25CollectiveMainloopFwdSm90ILi2EN4cute5tupleIJNS5_1CILi1EEES8_S8_EEENS6_IJNS7_ILi64EEESA_SA_EEELi512ENS_10bfloat16_tEfNS_4arch4Sm90ELb0ELb0ELb1ELb1ELb1ELb1ELb1ELb0ELb0ELb1ELb0ELb0EEENS1_21CollectiveEpilogueFwdINS6_IJSA_NS7_ILi512EEESA_EEES9_SC_SE_Li256ELb1ELb1ELb0ELb0EEENS1_36VarlenDynamicPersistentTileSchedulerILi64ELi64ELi256ELi128ELb0ELb1ELb1ELb0ELb1ELb1EEEEEEEEEvNT_6ParamsE)
        /*0134*/ 	.word	0x00000000


	//----- nvinfo : EIATTR_REGCOUNT
	.align		4
.L_62:
        /*0138*/ 	.byte	0x04, 0x2f
        /*013a*/ 	.short	(.L_64 - .L_63)
	.align		4
.L_63:
        /*013c*/ 	.word	index@(_ZN7cutlass13device_kernelIN5flash11enable_sm90INS1_16FlashAttnFwdSm90INS1_25CollectiveMainloopFwdSm90ILi2EN4cute5tupleIJNS5_1CILi1EEES8_S8_EEENS6_IJNS7_ILi64EEESA_SA_EEELi512ENS_10bfloat16_tEfNS_4arch4Sm90ELb0ELb0ELb1ELb1ELb1ELb0ELb1ELb0ELb0ELb1ELb0ELb0EEENS1_21CollectiveEpilogueFwdINS6_IJSA_NS7_ILi512EEESA_EEES9_SC_SE_Li256ELb1ELb1ELb0ELb0EEENS1_36VarlenDynamicPersistentTileSchedulerILi64ELi64ELi256ELi128ELb0ELb1ELb1ELb0ELb1ELb1EEEEEEEEEvNT_6ParamsE)
        /*0140*/ 	.word	0x00000004


	//----- nvinfo : EIATTR_FRAME_SIZE
	.align		4
.L_64:
        /*0144*/ 	.byte	0x04, 0x11
        /*0146*/ 	.short	(.L_66 - .L_65)
	.align		4
.L_65:
        /*0148*/ 	.word	index@(_ZN7cutlass13device_kernelIN5flash11enable_sm90INS1_16FlashAttnFwdSm90INS1_25CollectiveMainloopFwdSm90ILi2EN4cute5tupleIJNS5_1CILi1EEES8_S8_EEENS6_IJNS7_ILi64EEESA_SA_EEELi512ENS_10bfloat16_tEfNS_4arch4Sm90ELb0ELb0ELb1ELb1ELb1ELb0ELb1ELb0ELb0ELb1ELb0ELb0EEENS1_21CollectiveEpilogueFwdINS6_IJSA_NS7_ILi512EEESA_EEES9_SC_SE_Li256ELb1ELb1ELb0ELb0EEENS1_36VarlenDynamicPersistentTileSchedulerILi64ELi64ELi256ELi128ELb0ELb1ELb1ELb0ELb1ELb1EEEEEEEEEvNT_6ParamsE)
        /*014c*/ 	.word	0x00000000


	//----- nvinfo : EIATTR_REGCOUNT
	.align		4
.L_66:
        /*0150*/ 	.byte	0x04, 0x2f
        /*0152*/ 	.short	(.L_68 - .L_67)
	.align		4
.L_67:
        /*0154*/ 	.word	index@(_ZN7cutlass13device_kernelIN5flash11enable_sm90INS1_16FlashAttnFwdSm90INS1_25CollectiveMainloopFwdSm90ILi2EN4cute5tupleIJNS5_1CILi1EEES8_S8_EEENS6_IJNS7_ILi64EEESA_SA_EEELi512ENS_10bfloat16_tEfNS_4arch4Sm90ELb0ELb0ELb1ELb1ELb1ELb1ELb0ELb0ELb0ELb1ELb0ELb0EEENS1_21CollectiveEpilogueFwdINS6_IJSA_NS7_ILi512EEESA_EEES9_SC_SE_Li256ELb1ELb1ELb0ELb0EEENS1_36VarlenDynamicPersistentTileSchedulerILi64ELi64ELi256ELi128ELb0ELb1ELb1ELb0ELb1ELb1EEEEEEEEEvNT_6ParamsE)
        /*0158*/ 	.word	0x00000004


	//----- nvinfo : EIATTR_FRAME_SIZE
	.align		4
.L_68:
        /*015c*/ 	.byte	0x04, 0x11
        /*015e*/ 	.short	(.L_70 - .L_69)
	.align		4
.L_69:
        /*0160*/ 	.word	index@(_ZN7cutlass13device_kernelIN5flash11enable_sm90INS1_16FlashAttnFwdSm90INS1_25CollectiveMainloopFwdSm90ILi2EN4cute5tupleIJNS5_1CILi1EEES8_S8_EEENS6_IJNS7_ILi64EEESA_SA_EEELi512ENS_10bfloat16_tEfNS_4arch4Sm90ELb0ELb0ELb1ELb1ELb1ELb1ELb0ELb0ELb0ELb1ELb0ELb0EEENS1_21CollectiveEpilogueFwdINS6_IJSA_NS7_ILi512EEESA_EEES9_SC_SE_Li256ELb1ELb1ELb0ELb0EEENS1_36VarlenDynamicPersistentTileSchedulerILi64ELi64ELi256ELi128ELb0ELb1ELb1ELb0ELb1ELb1EEEEEEEEEvNT_6ParamsE)
        /*0164*/ 	.word	0x00000000


	//----- nvinfo : EIATTR_REGCOUNT
	.align		4
.L_70:
        /*0168*/ 	.byte	0x04, 0x2f
        /*016a*/ 	.short	(.L_72 - .L_71)
	.align		4
.L_71:
        /*016c*/ 	.word	index@(_ZN7cutlass13device_kernelIN5flash11enable_sm90INS1_16FlashAttnFwdSm90INS1_25CollectiveMainloopFwdSm90ILi2EN4cute5tupleIJNS5_1CILi1EEES8_S8_EEENS6_IJNS7_ILi64EEESA_SA_EEELi512ENS_10bfloat16_tEfNS_4arch4Sm90ELb0ELb0ELb1ELb1ELb1ELb0ELb0ELb0ELb0ELb1ELb0ELb0EEENS1_21CollectiveEpilogueFwdINS6_IJSA_NS7_ILi512EEESA_EEES9_SC_SE_Li256ELb1ELb1ELb0ELb0EEENS1_36VarlenDynamicPersistentTileSchedulerILi64ELi64ELi256ELi128ELb0ELb1ELb1ELb0ELb1ELb1EEEEEEEEEvNT_6ParamsE)
        /*0170*/ 	.word	0x00000004


	//----- nvinfo : EIATTR_FRAME_SIZE
	.align		4
.L_72:
        /*0174*/ 	.byte	0x04, 0x11
        /*0176*/ 	.short	(.L_74 - .L_73)
	.align		4
.L_73:
        /*0178*/ 	.word	index@(_ZN7cutlass13device_kernelIN5flash11enable_sm90INS1_16FlashAttnFwdSm90INS1_25CollectiveMainloopFwdSm90ILi2EN4cute5tupleIJNS5_1CILi1EEES8_S8_EEENS6_IJNS7_ILi64EEESA_SA_EEELi512ENS_10bfloat16_tEfNS_4arch4Sm90ELb0ELb0ELb1ELb1ELb1ELb0ELb0ELb0ELb0ELb1ELb0ELb0EEENS1_21CollectiveEpilogueFwdINS6_IJSA_NS7_ILi512EEESA_EEES9_SC_SE_Li256ELb1ELb1ELb0ELb0EEENS1_36VarlenDynamicPersistentTileSchedulerILi64ELi64ELi256ELi128ELb0ELb1ELb1ELb0ELb1ELb1EEEEEEEEEvNT_6ParamsE)
        /*017c*/ 	.word	0x00000000


	//----- nvinfo : EIATTR_REGCOUNT
	.align		4
.L_74:
        /*0180*/ 	.byte	0x04, 0x2f
        /*0182*/ 	.short	(.L_76 - .L_75)
	.align		4
.L_75:
        /*0184*/ 	.word	index@(_ZN7cutlass13device_kernelIN5flash11enable_sm90INS1_16FlashAttnFwdSm90INS1_25CollectiveMainloopFwdSm90ILi2EN4cute5tupleIJNS5_1CILi1EEES8_S8_EEENS6_IJNS7_ILi64EEESA_SA_EEELi512ENS_10bfloat16_tEfNS_4arch4Sm90ELb0ELb0ELb1ELb0ELb1ELb0ELb1ELb0ELb0ELb1ELb0ELb0EEENS1_21CollectiveEpilogueFwdINS6_IJSA_NS7_ILi512EEESA_EEES9_SC_SE_Li256ELb0ELb1ELb0ELb0EEENS1_29StaticPersistentTileSchedulerILb0EEEEEEEEEvNT_6ParamsE)
        /*0188*/ 	.word	0x00000004


	//----- nvinfo : EIATTR_FRAME_SIZE
	.align		4
.L_76:
        /*018c*/ 	.byte	0x04, 0x11
        /*018e*/ 	.short	(.L_78 - .L_77)
	.align		4
.L_77:
        /*0190*/ 	.word	index@(_ZN7cutlass13device_kernelIN5flash11enable_sm90INS1_16FlashAttnFwdSm90INS1_25CollectiveMainloopFwdSm90ILi2EN4cute5tupleIJNS5_1CILi1EEES8_S8_EEENS6_IJNS7_ILi64EEESA_SA_EEELi512ENS_10bfloat16_tEfNS_4arch4Sm90ELb0ELb0ELb1ELb0ELb1ELb0ELb1ELb0ELb0ELb1ELb0ELb0EEENS1_21CollectiveEpilogueFwdINS6_IJSA_NS7_ILi512EEESA_EEES9_SC_SE_Li256ELb0ELb1ELb0ELb0EEENS1_29StaticPersistentTileSchedulerILb0EEEEEEEEEvNT_6ParamsE)
        /*0194*/ 	.word	0x00000000


	//----- nvinfo : EIATTR_REGCOUNT
	.align		4
.L_78:
        /*0198*/ 	.byte	0x04, 0x2f
        /*019a*/ 	.short	(.L_80 - .L_79)
	.align		4
.L_79:
        /*019c*/ 	.word	index@(_ZN7cutlass13device_kernelIN5flash11enable_sm90INS1_16FlashAttnFwdSm90INS1_25CollectiveMainloopFwdSm90ILi2EN4cute5tupleIJNS5_1CILi1EEES8_S8_EEENS6_IJNS7_ILi64EEESA_SA_EEELi512ENS_10bfloat16_tEfNS_4arch4Sm90ELb0ELb0ELb1ELb0ELb1ELb0ELb0ELb0ELb0ELb1ELb0ELb0EEENS1_21CollectiveEpilogueFwdINS6_IJSA_NS7_ILi512EEESA_EEES9_SC_SE_Li256ELb0ELb1ELb0ELb0EEENS1_29StaticPersistentTileSchedulerILb0EEEEEEEEEvNT_6ParamsE)
        /*01a0*/ 	.word	0x00000004


	//----- nvinfo : EIATTR_FRAME_SIZE
	.align		4
.L_80:
        /*01a4*/ 	.byte	0x04, 0x11
        /*01a6*/ 	.short	(.L_82 - .L_81)
	.align		4
.L_81:
        /*01a8*/ 	.word	index@(_ZN7cutlass13device_kernelIN5flash11enable_sm90INS1_16FlashAttnFwdSm90INS1_25CollectiveMainloopFwdSm90ILi2EN4cute5tupleIJNS5_1CILi1EEES8_S8_EEENS6_IJNS7_ILi64EEESA_SA_EEELi512ENS_10bfloat16_tEfNS_4arch4Sm90ELb0ELb0ELb1ELb0ELb1ELb0ELb0ELb0ELb0ELb1ELb0ELb0EEENS1_21CollectiveEpilogueFwdINS6_IJSA_NS7_ILi512EEESA_EEES9_SC_SE_Li256ELb0ELb1ELb0ELb0EEENS1_29StaticPersistentTileSchedulerILb0EEEEEEEEEvNT_6ParamsE)
        /*01ac*/ 	.word	0x00000000


	//----- nvinfo : EIATTR_MIN_STACK_SIZE
	.align		4
.L_82:
        /*01b0*/ 	.byte	0x04, 0x12
        /*01b2*/ 	.short	(.L_84 - .L_83)
	.align		4
.L_83:
        /*01b4*/ 	.word	index@(_ZN7cutlass13device_kernelIN5flash11enable_sm90INS1_16FlashAttnFwdSm90INS1_25CollectiveMainloopFwdSm90ILi2EN4cute5tupleIJNS5_1CILi1EEES8_S8_EEENS6_IJNS7_ILi64EEESA_SA_EEELi512ENS_10bfloat16_tEfNS_4arch4Sm90ELb0ELb0ELb1ELb0ELb1ELb0ELb0ELb0ELb0ELb1ELb0ELb0EEENS1_21CollectiveEpilogueFwdINS6_IJSA_NS7_ILi512EEESA_EEES9_SC_SE_Li256ELb0ELb1ELb0ELb0EEENS1_29StaticPersistentTileSchedulerILb0EEEEEEEEEvNT_6ParamsE)
        /*01b8*/ 	.word	0x00000000


	//----- nvinfo : EIATTR_MIN_STACK_SIZE
	.align		4
.L_84:
        /*01bc*/ 	.byte	0x04, 0x12
        /*01be*/ 	.short	(.L_86 - .L_85)
	.align		4
.L_85:
        /*01c0*/ 	.word	index@(_ZN7cutlass13device_kernelIN5flash11enable_sm90INS1_16FlashAttnFwdSm90INS1_25CollectiveMainloopFwdSm90ILi2EN4cute5tupleIJNS5_1CILi1EEES8_S8_EEENS6_IJNS7_ILi64EEESA_SA_EEELi512ENS_10bfloat16_tEfNS_4arch4Sm90ELb0ELb0ELb1ELb0ELb1ELb0ELb1ELb0ELb0ELb1ELb0ELb0EEENS1_21CollectiveEpilogueFwdINS6_IJSA_NS7_ILi512EEESA_EEES9_SC_SE_Li256ELb0ELb1ELb0ELb0EEENS1_29StaticPersistentTileSchedulerILb0EEEEEEEEEvNT_6ParamsE)
        /*01c4*/ 	.word	0x00000000


	//----- nvinfo : EIATTR_MIN_STACK_SIZE
	.align		4
.L_86:
        /*01c8*/ 	.byte	0x04, 0x12
        /*01ca*/ 	.short	(.L_88 - .L_87)
	.align		4
.L_87:
        /*01cc*/ 	.word	index@(_ZN7cutlass13device_kernelIN5flash11enable_sm90INS1_16FlashAttnFwdSm90INS1_25CollectiveMainloopFwdSm90ILi2EN4cute5tupleIJNS5_1CILi1EEES8_S8_EEENS6_IJNS7_ILi64EEESA_SA_EEELi512ENS_10bfloat16_tEfNS_4arch4Sm90ELb0ELb0ELb1ELb1ELb1ELb0ELb0ELb0ELb0ELb1ELb0ELb0EEENS1_21CollectiveEpilogueFwdINS6_IJSA_NS7_ILi512EEESA_EEES9_SC_SE_Li256ELb1ELb1ELb0ELb0EEENS1_36VarlenDynamicPersistentTileSchedulerILi64ELi64ELi256ELi128ELb0ELb1ELb1ELb0ELb1ELb1EEEEEEEEEvNT_6ParamsE)
        /*01d0*/ 	.word	0x00000000


	//----- nvinfo : EIATTR_MIN_STACK_SIZE
	.align		4
.L_88:
        /*01d4*/ 	.byte	0x04, 0x12
        /*01d6*/ 	.short	(.L_90 - .L_89)
	.align		4
.L_89:
        /*01d8*/ 	.word	index@(_ZN7cutlass13device_kernelIN5flash11enable_sm90INS1_16FlashAttnFwdSm90INS1_25CollectiveMainloopFwdSm90ILi2EN4cute5tupleIJNS5_1CILi1EEES8_S8_EEENS6_IJNS7_ILi64EEESA_SA_EEELi512ENS_10bfloat16_tEfNS_4arch4Sm90ELb0ELb0ELb1ELb1ELb1ELb1ELb0ELb0ELb0ELb1ELb0ELb0EEENS1_21CollectiveEpilogueFwdINS6_IJSA_NS7_ILi512EEESA_EEES9_SC_SE_Li256ELb1ELb1ELb0ELb0EEENS1_36VarlenDynamicPersistentTileSchedulerILi64ELi64ELi256ELi128ELb0ELb1ELb1ELb0ELb1ELb1EEEEEEEEEvNT_6ParamsE)
        /*01dc*/ 	.word	0x00000000


	//----- nvinfo : EIATTR_MIN_STACK_SIZE
	.align		4
.L_90:
        /*01e0*/ 	.byte	0x04, 0x12
        /*01e2*/ 	.short	(.L_92 - .L_91)
	.align		4
.L_91:
        /*01e4*/ 	.word	index@(_ZN7cutlass13device_kernelIN5flash11enable_sm90INS1_16FlashAttnFwdSm90INS1_25CollectiveMainloopFwdSm90ILi2EN4cute5tupleIJNS5_1CILi1EEES8_S8_EEENS6_IJNS7_ILi64EEESA_SA_EEELi512ENS_10bfloat16_tEfNS_4arch4Sm90ELb0ELb0ELb1ELb1ELb1ELb0ELb1ELb0ELb0ELb1ELb0ELb0EEENS1_21CollectiveEpilogueFwdINS6_IJSA_NS7_ILi512EEESA_EEES9_SC_SE_Li256ELb1ELb1ELb0ELb0EEENS1_36VarlenDynamicPersistentTileSchedulerILi64ELi64ELi256ELi128ELb0ELb1ELb1ELb0ELb1ELb1EEEEEEEEEvNT_6ParamsE)
        /*01e8*/ 	.word	0x00000000


	//----- nvinfo : EIATTR_MIN_STACK_SIZE
	.align		4
.L_92:
        /*01ec*/ 	.byte	0x04, 0x12
        /*01ee*/ 	.short	(.L_94 - .L_93)
	.align		4
.L_93:
        /*01f0*/ 	.word	index@(_ZN7cutlass13device_kernelIN5flash11enable_sm90INS1_16FlashAttnFwdSm90INS1_25CollectiveMainloopFwdSm90ILi2EN4cute5tupleIJNS5_1CILi1EEES8_S8_EEENS6_IJNS7_ILi64EEESA_SA_EEELi512ENS_10bfloat16_tEfNS_4arch4Sm90ELb0ELb0ELb1ELb1ELb1ELb1ELb1ELb0ELb0ELb1ELb0ELb0EEENS1_21CollectiveEpilogueFwdINS6_IJSA_NS7_ILi512EEESA_EEES9_SC_SE_Li256ELb1ELb1ELb0ELb0EEENS1_36VarlenDynamicPersistentTileSchedulerILi64ELi64ELi256ELi128ELb0ELb1ELb1ELb0ELb1ELb1EEEEEEEEEvNT_6ParamsE)
        /*01f4*/ 	.word	0x00000000


	//----- nvinfo : EIATTR_MIN_STACK_SIZE
	.align		4
.L_94:
        /*01f8*/ 	.byte	0x04, 0x12
        /*01fa*/ 	.short	(.L_96 - .L_95)
	.align		4
.L_95:
        /*01fc*/ 	.word	index@(_ZN7cutlass13device_kernelIN5flash11enable_sm90INS1_16FlashAttnFwdSm90INS1_25CollectiveMainloopFwdSm90ILi2EN4cute5tupleIJNS5_1CILi1EEES8_S8_EEENS6_IJNS7_ILi64EEESA_SA_EEELi512ENS_10bfloat16_tEfNS_4arch4Sm90ELb0ELb1ELb1ELb0ELb1ELb0ELb0ELb0ELb0ELb1ELb0ELb0EEENS1_21CollectiveEpilogueFwdINS6_IJSA_NS7_ILi512EEESA_EEES9_SC_SE_Li256ELb0ELb1ELb0ELb0EEENS1_30DynamicPersistentTileSchedulerILi256ELi128ELb0ELb1ELb1EEEEEEEEEvNT_6ParamsE)
        /*0200*/ 	.word	0x00000000


	//----- nvinfo : EIATTR_MIN_STACK_SIZE
	.align		4
.L_96:
        /*0204*/ 	.byte	0x04, 0x12
        /*0206*/ 	.short	(.L_98 - .L_97)
	.align		4
.L_97:
        /*0208*/ 	.word	index@(_ZN7cutlass13device_kernelIN5flash11enable_sm90INS1_16FlashAttnFwdSm90INS1_25CollectiveMainloopFwdSm90ILi2EN4cute5tupleIJNS5_1CILi1EEES8_S8_EEENS6_IJNS7_ILi64EEESA_SA_EEELi512ENS_10bfloat16_tEfNS_4arch4Sm90ELb0ELb1ELb1ELb0ELb1ELb0ELb1ELb0ELb0ELb1ELb0ELb0EEENS1_21CollectiveEpilogueFwdINS6_IJSA_NS7_ILi512EEESA_EEES9_SC_SE_Li256ELb0ELb1ELb0ELb0EEENS1_30DynamicPersistentTileSchedulerILi256ELi128ELb0ELb1ELb1EEEEEEEEEvNT_6ParamsE)
        /*020c*/ 	.word	0x00000000


	//----- nvinfo : EIATTR_MIN_STACK_SIZE
	.align		4
.L_98:
        /*0210*/ 	.byte	0x04, 0x12
        /*0212*/ 	.short	(.L_100 - .L_99)
	.align		4
.L_99:
        /*0214*/ 	.word	index@(_ZN7cutlass13device_kernelIN5flash11enable_sm90INS1_16FlashAttnFwdSm90INS1_25CollectiveMainloopFwdSm90ILi2EN4cute5tupleIJNS5_1CILi1EEES8_S8_EEENS6_IJNS7_ILi64EEESA_SA_EEELi512ENS_10bfloat16_tEfNS_4arch4Sm90ELb0ELb1ELb1ELb1ELb1ELb0ELb0ELb0ELb0ELb1ELb0ELb0EEENS1_21CollectiveEpilogueFwdINS6_IJSA_NS7_ILi512EEESA_EEES9_SC_SE_Li256ELb1ELb1ELb0ELb0EEENS1_36VarlenDynamicPersistentTileSchedulerILi64ELi64ELi256ELi128ELb0ELb1ELb1ELb1ELb0ELb1EEEEEEEEEvNT_6ParamsE)
        /*0218*/ 	.word	0x00000000


	//----- nvinfo : EIATTR_MIN_STACK_SIZE
	.align		4
.L_100:
        /*021c*/ 	.byte	0x04, 0x12
        /*021e*/ 	.short	(.L_102 - .L_101)
	.align		4
.L_101:
        /*0220*/ 	.word	index@(_ZN7cutlass13device_kernelIN5flash11enable_sm90INS1_16FlashAttnFwdSm90INS1_25CollectiveMainloopFwdSm90ILi2EN4cute5tupleIJNS5_1CILi1EEES8_S8_EEENS6_IJNS7_ILi64EEESA_SA_EEELi512ENS_10bfloat16_tEfNS_4arch4Sm90ELb0ELb1ELb1ELb1ELb1ELb1ELb0ELb0ELb0ELb1ELb0ELb0EEENS1_21CollectiveEpilogueFwdINS6_IJSA_NS7_ILi512EEESA_EEES9_SC_SE_Li256ELb1ELb1ELb0ELb0EEENS1_36VarlenDynamicPersistentTileSchedulerILi64ELi64ELi256ELi128ELb0ELb1ELb1ELb1ELb0ELb1EEEEEEEEEvNT_6ParamsE)
        /*0224*/ 	.word	0x00000000


	//----- nvinfo : EIATTR_MIN_STACK_SIZE
	.align		4
.L_102:
        /*0228*/ 	.byte	0x04, 0x12
        /*022a*/ 	.short	(.L_104 - .L_103)
	.align		4
.L_103:
        /*022c*/ 	.word	index@(_ZN7cutlass13device_kernelIN5flash11enable_sm90INS1_16FlashAttnFwdSm90INS1_25CollectiveMainloopFwdSm90ILi2EN4cute5tupleIJNS5_1CILi1EEES8_S8_EEENS6_IJNS7_ILi64EEESA_SA_EEELi512ENS_10bfloat16_tEfNS_4arch4Sm90ELb0ELb1ELb1ELb1ELb1ELb0ELb1ELb0ELb0ELb1ELb0ELb0EEENS1_21CollectiveEpilogueFwdINS6_IJSA_NS7_ILi512EEESA_EEES9_SC_SE_Li256ELb1ELb1ELb0ELb0EEENS1_36VarlenDynamicPersistentTileSchedulerILi64ELi64ELi256ELi128ELb0ELb1ELb1ELb1ELb0ELb1EEEEEEEEEvNT_6ParamsE)
        /*0230*/ 	.word	0x00000000


	//----- nvinfo : EIATTR_MIN_STACK_SIZE
	.align		4
.L_104:
        /*0234*/ 	.byte	0x04, 0x12
        /*0236*/ 	.short	(.L_106 - .L_105)
	.align		4
.L_105:
        /*0238*/ 	.word	index@(_ZN7cutlass13device_kernelIN5flash11enable_sm90INS1_16FlashAttnFwdSm90INS1_25CollectiveMainloopFwdSm90ILi2EN4cute5tupleIJNS5_1CILi1EEES8_S8_EEENS6_IJNS7_ILi64EEESA_SA_EEELi512ENS_10bfloat16_tEfNS_4arch4Sm90ELb0ELb1ELb1ELb1ELb1ELb1ELb1ELb0ELb0ELb1ELb0ELb0EEENS1_21CollectiveEpilogueFwdINS6_IJSA_NS7_ILi512EEESA_EEES9_SC_SE_Li256ELb1ELb1ELb0ELb0EEENS1_36VarlenDynamicPersistentTileSchedulerILi64ELi64ELi256ELi128ELb0ELb1ELb1ELb1ELb0ELb1EEEEEEEEEvNT_6ParamsE)
        /*023c*/ 	.word	0x00000000


	//----- nvinfo : EIATTR_MIN_STACK_SIZE
	.align		4
.L_106:
        /*0240*/ 	.byte	0x04, 0x12
        /*0242*/ 	.short	(.L_108 - .L_107)
	.align		4
.L_107:
        /*0244*/ 	.word	index@(_ZN7cutlass13device_kernelIN5flash11enable_sm90INS1_16FlashAttnFwdSm90INS1_25CollectiveMainloopFwdSm90ILi2EN4cute5tupleIJNS5_1CILi1EEES8_S8_EEENS6_IJNS7_ILi64EEESA_SA_EEELi512ENS_10bfloat16_tEfNS_4arch4Sm90ELb1ELb0ELb1ELb0ELb1ELb0ELb0ELb0ELb0ELb1ELb0ELb0EEENS1_21CollectiveEpilogueFwdINS6_IJSA_NS7_ILi512EEESA_EEES9_SC_SE_Li256ELb0ELb1ELb0ELb0EEENS1_30DynamicPersistentTileSchedulerILi256ELi128ELb0ELb1ELb1EEEEEEEEEvNT_6ParamsE)
        /*0248*/ 	.word	0x00000000


	//----- nvinfo : EIATTR_MIN_STACK_SIZE
	.align		4
.L_108:
        /*024c*/ 	.byte	0x04, 0x12
        /*024e*/ 	.short	(.L_110 - .L_109)
	.align		4
.L_109:
        /*0250*/ 	.word	index@(_ZN7cutlass13device_kernelIN5flash11enable_sm90INS1_16FlashAttnFwdSm90INS1_25CollectiveMainloopFwdSm90ILi2EN4cute5tupleIJNS5_1CILi1EEES8_S8_EEENS6_IJNS7_ILi64EEESA_SA_EEELi512ENS_10bfloat16_tEfNS_4arch4Sm90ELb1ELb0ELb1ELb0ELb1ELb0ELb1ELb0ELb0ELb1ELb0ELb0EEENS1_21CollectiveEpilogueFwdINS6_IJSA_NS7_ILi512EEESA_EEES9_SC_SE_Li256ELb0ELb1ELb0ELb0EEENS1_30DynamicPersistentTileSchedulerILi256ELi128ELb0ELb1ELb1EEEEEEEEEvNT_6ParamsE)
        /*0254*/ 	.word	0x00000000


	//----- nvinfo : EIATTR_MIN_STACK_SIZE
	.align		4
.L_110:
        /*0258*/ 	.byte	0x04, 0x12
        /*025a*/ 	.short	(.L_112 - .L_111)
	.align		4
.L_111:
        /*025c*/ 	.word	index@(_ZN7cutlass13device_kernelIN5flash11enable_sm90INS1_16FlashAttnFwdSm90INS1_25CollectiveMainloopFwdSm90ILi2EN4cute5tupleIJNS5_1CILi1EEES8_S8_EEENS6_IJNS7_ILi64EEESA_SA_EEELi512ENS_10bfloat16_tEfNS_4arch4Sm90ELb1ELb0ELb1ELb1ELb1ELb0ELb0ELb0ELb0ELb1ELb0ELb0EEENS1_21CollectiveEpilogueFwdINS6_IJSA_NS7_ILi512EEESA_EEES9_SC_SE_Li256ELb1ELb1ELb0ELb0EEENS1_36VarlenDynamicPersistentTileSchedulerILi64ELi64ELi256ELi128ELb0ELb1ELb1ELb1ELb1ELb1EEEEEEEEEvNT_6ParamsE)
        /*0260*/ 	.word	0x00000000


	//----- nvinfo : EIATTR_MIN_STACK_SIZE
	.align		4
.L_112:
        /*0264*/ 	.byte	0x04, 0x12
        /*0266*/ 	.short	(.L_114 - .L_113)
	.align		4
.L_113:
        /*0268*/ 	.word	index@(_ZN7cutlass13device_kernelIN5flash11enable_sm90INS1_16FlashAttnFwdSm90INS1_25CollectiveMainloopFwdSm90ILi2EN4cute5tupleIJNS5_1CILi1EEES8_S8_EEENS6_IJNS7_ILi64EEESA_SA_EEELi512ENS_10bfloat16_tEfNS_4arch4Sm90ELb1ELb0ELb1ELb1ELb1ELb1ELb0ELb0ELb0ELb1ELb0ELb0EEENS1_21CollectiveEpilogueFwdINS6_IJSA_NS7_ILi512EEESA_EEES9_SC_SE_Li256ELb1ELb1ELb0ELb0EEENS1_36VarlenDynamicPersistentTileSchedulerILi64ELi64ELi256ELi128ELb0ELb1ELb1ELb1ELb1ELb1EEEEEEEEEvNT_6ParamsE)
        /*026c*/ 	.word	0x00000000


	//----- nvinfo : EIATTR_MIN_STACK_SIZE
	.align		4
.L_114:
        /*0270*/ 	.byte	0x04, 0x12
        /*0272*/ 	.short	(.L_116 - .L_115)
	.align		4
.L_115:
        /*0274*/ 	.word	index@(_ZN7cutlass13device_kernelIN5flash11enable_sm90INS1_16FlashAttnFwdSm90INS1_25CollectiveMainloopFwdSm90ILi2EN4cute5tupleIJNS5_1CILi1EEES8_S8_EEENS6_IJNS7_ILi64EEESA_SA_EEELi512ENS_10bfloat16_tEfNS_4arch4Sm90ELb1ELb0ELb1ELb1ELb1ELb0ELb1ELb0ELb0ELb1ELb0ELb0EEENS1_21CollectiveEpilogueFwdINS6_IJSA_NS7_ILi512EEESA_EEES9_SC_SE_Li256ELb1ELb1ELb0ELb0EEENS1_36VarlenDynamicPersistentTileSchedulerILi64ELi64ELi256ELi128ELb0ELb1ELb1ELb1ELb1ELb1EEEEEEEEEvNT_6ParamsE)
        /*0278*/ 	.word	0x00000000


	//----- nvinfo : EIATTR_MIN_STACK_SIZE
	.align		4
.L_116:
        /*027c*/ 	.byte	0x04, 0x12
        /*027e*/ 	.short	(.L_118 - .L_117)
	.align		4
.L_117:
        /*0280*/ 	.word	index@(_ZN7cutlass13device_kernelIN5flash11enable_sm90INS1_16FlashAttnFwdSm90INS1_25CollectiveMainloopFwdSm90ILi2EN4cute5tupleIJNS5_1CILi1EEES8_S8_EEENS6_IJNS7_ILi64EEESA_SA_EEELi512ENS_10bfloat16_tEfNS_4arch4Sm90ELb1ELb0ELb1ELb1ELb1ELb1ELb1ELb0ELb0ELb1ELb0ELb0EEENS1_21CollectiveEpilogueFwdINS6_IJSA_NS7_ILi512EEESA_EEES9_SC_SE_Li256ELb1ELb1ELb0ELb0EEENS1_36VarlenDynamicPersistentTileSchedulerILi64ELi64ELi256ELi128ELb0ELb1ELb1ELb1ELb1ELb1EEEEEEEEEvNT_6ParamsE)
        /*0284*/ 	.word	0x00000000
.L_118:


//--------------------- .nv.compat                --------------------------
	.section	.nv.compat,"",@"SHT_CUDA_COMPAT_INFO"
	.align	4
        /*0000*/ 	.byte	0x02, 0x09, 0x01, 0x00, 0x02, 0x02, 0x01, 0x00, 0x02, 0x05, 0x05, 0x00, 0x03, 0x07, 0x01, 0x01
        /*0010*/ 	.byte	0x02, 0x03, 0x00, 0x00, 0x02, 0x06, 0x01, 0x00, 0x04, 0x0b, 0x08, 0x00, 0x00, 0x00, 0x00, 0x00
        /*0020*/ 	.byte	0x00, 0x00, 0x00, 0x00


//--------------------- .nv.info._ZN7cutlass13device_kernelIN5flash11enable_sm90INS1_16FlashAttnFwdSm90INS1_25CollectiveMainloopFwdSm90ILi2EN4cute5tupleIJNS5_1CILi1EEES8_S8_EEENS6_IJNS7_ILi64EEESA_SA_EEELi512ENS_10bfloat16_tEfNS_4arch4Sm90ELb0ELb0ELb1ELb0ELb1ELb0ELb0ELb0ELb0ELb1ELb0ELb0EEENS1_21CollectiveEpilogueFwdINS6_IJSA_NS7_ILi512EEESA_EEES9_SC_SE_Li256ELb0ELb1ELb0ELb0EEENS1_29StaticPersistentTileSchedulerILb0EEEEEEEEEvNT_6ParamsE --------------------------
	.section	.nv.info._ZN7cutlass13device_kernelIN5flash11enable_sm90INS1_16FlashAttnFwdSm90INS1_25CollectiveMainloopFwdSm90ILi2EN4cute5tupleIJNS5_1CILi1EEES8_S8_EEENS6_IJNS7_ILi64EEESA_SA_EEELi512ENS_10bfloat16_tEfNS_4arch4Sm90ELb0ELb0ELb1ELb0ELb1ELb0ELb0ELb0ELb0ELb1ELb0ELb0EEENS1_21CollectiveEpilogueFwdINS6_IJSA_NS7_ILi512EEESA_EEES9_SC_SE_Li256ELb0ELb1ELb0ELb0EEENS1_29StaticPersistentTileSchedulerILb0EEEEEEEEEvNT_6ParamsE,"",@"SHT_CUDA_INFO"
	.sectionflags	@""
	.align	4


	//----- nvinfo : EIATTR_CUDA_API_VERSION
	.align		4
        /*0000*/ 	.byte	0x04, 0x37
        /*0002*/ 	.short	(.L_120 - .L_119)
.L_119:
        /*0004*/ 	.word	0x00000082


	//----- nvinfo : EIATTR_KPARAM_INFO
	.align		4
.L_120:
        /*0008*/ 	.byte	0x04, 0x17
        /*000a*/ 	.short	(.L_122 - .L_121)
.L_121:
        /*000c*/ 	.word	0x00000000
        /*0010*/ 	.short	0x0000
        /*0012*/ 	.short	0x0000
        /*0014*/ 	.byte	0x00, 0xf0, 0x01, 0x28


	//----- nvinfo : EIATTR_SPARSE_MMA_MASK
	.align		4
.L_122:
        /*0018*/ 	.byte	0x03, 0x50
        /*001a*/ 	.short	0x0000


	//----- nvinfo : EIATTR_MAXREG_COUNT
	.align		4
        /*001c*/ 	.byte	0x03, 0x1b
        /*001e*/ 	.short	0x00a8


	//----- nvinfo : EIATTR_MERCURY_ISA_VERSION
	.align		4
        /*0020*/ 	.byte	0x03, 0x5f
        /*0022*/ 	.short	0x0101


	//----- nvinfo : EIATTR_VRC_CTA_INIT_COUNT
	.align		4
        /*0024*/ 	.byte	0x02, 0x4a
	.zero		1
	.zero		1


	//----- nvinfo : EIATTR_EXIT_INSTR_OFFSETS
	.align		4
        /*0028*/ 	.byte	0x04, 0x1c
        /*002a*/ 	.short	(.L_124 - .L_123)


	//   ....[0]....
.L_123:
        /*002c*/ 	.word	0x00000010


	//----- nvinfo : EIATTR_MAX_THREADS
	.align		4
.L_124:
        /*0030*/ 	.byte	0x04, 0x05
        /*0032*/ 	.short	(.L_126 - .L_125)
.L_125:
        /*0034*/ 	.word	0x00000180
        /*0038*/ 	.word	0x00000001
        /*003c*/ 	.word	0x00000001


	//----- nvinfo : EIATTR_CBANK_PARAM_SIZE
	.align		4
.L_126:
        /*0040*/ 	.byte	0x03, 0x19
        /*0042*/ 	.short	0x0a00


	//----- nvinfo : EIATTR_PARAM_CBANK
	.align		4
        /*0044*/ 	.byte	0x04, 0x0a
        /*0046*/ 	.short	(.L_128 - .L_127)
	.align		4
.L_127:
        /*0048*/ 	.word	index@(.nv.constant0._ZN7cutlass13device_kernelIN5flash11enable_sm90INS1_16FlashAttnFwdSm90INS1_25CollectiveMainloopFwdSm90ILi2EN4cute5tupleIJNS5_1CILi1EEES8_S8_EEENS6_IJNS7_ILi64EEESA_SA_EEELi512ENS_10bfloat16_tEfNS_4arch4Sm90ELb0ELb0ELb1ELb0ELb1ELb0ELb0ELb0ELb0ELb1ELb0ELb0EEENS1_21CollectiveEpilogueFwdINS6_IJSA_NS7_ILi512EEESA_EEES9_SC_SE_Li256ELb0ELb1ELb0ELb0EEENS1_29StaticPersistentTileSchedulerILb0EEEEEEEEEvNT_6ParamsE)
        /*004c*/ 	.short	0x0380
        /*004e*/ 	.short	0x0a00


	//----- nvinfo : EIATTR_SW_WAR
	.align		4
.L_128:
        /*0050*/ 	.byte	0x04, 0x36
        /*0052*/ 	.short	(.L_130 - .L_129)
.L_129:
        /*0054*/ 	.word	0x00000008
.L_130:


//--------------------- .nv.info._ZN7cutlass13device_kernelIN5flash11enable_sm90INS1_16FlashAttnFwdSm90INS1_25CollectiveMainloopFwdSm90ILi2EN4cute5tupleIJNS5_1CILi1EEES8_S8_EEENS6_IJNS7_ILi64EEESA_SA_EEELi512ENS_10bfloat16_tEfNS_4arch4Sm90ELb0ELb0ELb1ELb0ELb1ELb0ELb1ELb0ELb0ELb1ELb0ELb0EEENS1_21CollectiveEpilogueFwdINS6_IJSA_NS7_ILi512EEESA_EEES9_SC_SE_Li256ELb0ELb1ELb0ELb0EEENS1_29StaticPersistentTileSchedulerILb0EEEEEEEEEvNT_6ParamsE --------------------------
	.section	.nv.info._ZN7cutlass13device_kernelIN5flash11enable_sm90INS1_16FlashAttnFwdSm90INS1_25CollectiveMainloopFwdSm90ILi2EN4cute5tupleIJNS5_1CILi1EEES8_S8_EEENS6_IJNS7_ILi64EEESA_SA_EEELi512ENS_10bfloat16_tEfNS_4arch4Sm90ELb0ELb0ELb1ELb0ELb1ELb0ELb1ELb0ELb0ELb1ELb0ELb0EEENS1_21CollectiveEpilogueFwdINS6_IJSA_NS7_ILi512EEESA_EEES9_SC_SE_Li256ELb0ELb1ELb0ELb0EEENS1_29StaticPersistentTileSchedulerILb0EEEEEEEEEvNT_6ParamsE,"",@"SHT_CUDA_INFO"
	.sectionflags	@""
	.align	4


	//----- nvinfo : EIATTR_CUDA_API_VERSION
	.align		4
        /*0000*/ 	.byte	0x04, 0x37
        /*0002*/ 	.short	(.L_132 - .L_131)
.L_131:
        /*0004*/ 	.word	0x00000082


	//----- nvinfo : EIATTR_KPARAM_INFO
	.align		4
.L_132:
        /*0008*/ 	.byte	0x04, 0x17
        /*000a*/ 	.short	(.L_134 - .L_133)
.L_133:
        /*000c*/ 	.word	0x00000000
        /*0010*/ 	.short	0x0000
        /*0012*/ 	.short	0x0000
        /*0014*/ 	.byte	0x00, 0xf0, 0x01, 0x2c


	//----- nvinfo : EIATTR_SPARSE_MMA_MASK
	.align		4
.L_134:
        /*0018*/ 	.byte	0x03, 0x50
        /*001a*/ 	.short	0x0000


	//----- nvinfo : EIATTR_MAXREG_COUNT
	.align		4
        /*001c*/ 	.byte	0x03, 0x1b
        /*001e*/ 	.short	0x00a8


	//----- nvinfo : EIATTR_MERCURY_ISA_VERSION
	.align		4
        /*0020*/ 	.byte	0x03, 0x5f
        /*0022*/ 	.short	0x0101


	//----- nvinfo : EIATTR_VRC_CTA_INIT_COUNT
	.align		4
        /*0024*/ 	.byte	0x02, 0x4a
	.zero		1
	.zero		1


	//----- nvinfo : EIATTR_EXIT_INSTR_OFFSETS
	.align		4
        /*0028*/ 	.byte	0x04, 0x1c
        /*002a*/ 	.short	(.L_136 - .L_135)


	//   ....[0]....
.L_135:
        /*002c*/ 	.word	0x00000010


	//----- nvinfo : EIATTR_MAX_THREADS
	.align		4
.L_136:
        /*0030*/ 	.byte	0x04, 0x05
        /*0032*/ 	.short	(.L_138 - .L_137)
.L_137:
        /*0034*/ 	.word	0x00000180
        /*0038*/ 	.word	0x00000001
        /*003c*/ 	.word	0x00000001


	//----- nvinfo : EIATTR_CBANK_PARAM_SIZE
	.align		4
.L_138:
        /*0040*/ 	.byte	0x03, 0x19
        /*0042*/ 	.short	0x0b00


	//----- nvinfo : EIATTR_PARAM_CBANK
	.align		4
        /*0044*/ 	.byte	0x04, 0x0a
        /*0046*/ 	.short	(.L_140 - .L_139)
	.align		4
.L_139:
        /*0048*/ 	.word	index@(.nv.constant0._ZN7cutlass13device_kernelIN5flash11enable_sm90INS1_16FlashAttnFwdSm90INS1_25CollectiveMainloopFwdSm90ILi2EN4cute5tupleIJNS5_1CILi1EEES8_S8_EEENS6_IJNS7_ILi64EEESA_SA_EEELi512ENS_10bfloat16_tEfNS_4arch4Sm90ELb0ELb0ELb1ELb0ELb1ELb0ELb1ELb0ELb0ELb1ELb0ELb0EEENS1_21CollectiveEpilogueFwdINS6_IJSA_NS7_ILi512EEESA_EEES9_SC_SE_Li256ELb0ELb1ELb0ELb0EEENS1_29StaticPersistentTileSchedulerILb0EEEEEEEEEvNT_6ParamsE)
        /*004c*/ 	.short	0x0380
        /*004e*/ 	.short	0x0b00


	//----- nvinfo : EIATTR_SW_WAR
	.align		4
.L_140:
        /*0050*/ 	.byte	0x04, 0x36
        /*0052*/ 	.short	(.L_142 - .L_141)
.L_141:
        /*0054*/ 	.word	0x00000008
.L_142:


//--------------------- .nv.info._ZN7cutlass13device_kernelIN5flash11enable_sm90INS1_16FlashAttnFwdSm90INS1_25CollectiveMainloopFwdSm90ILi2EN4cute5tupleIJNS5_1CILi1EEES8_S8_EEENS6_IJNS7_ILi64EEESA_SA_EEELi512ENS_10bfloat16_tEfNS_4arch4Sm90ELb0ELb0ELb1ELb1ELb1ELb0ELb0ELb0ELb0ELb1ELb0ELb0EEENS1_21CollectiveEpilogueFwdINS6_IJSA_NS7_ILi512EEESA_EEES9_SC_SE_Li256ELb1ELb1ELb0ELb0EEENS1_36VarlenDynamicPersistentTileSchedulerILi64ELi64ELi256ELi128ELb0ELb1ELb1ELb0ELb1ELb1EEEEEEEEEvNT_6ParamsE --------------------------
	.section	.nv.info._ZN7cutlass13device_kernelIN5flash11enable_sm90INS1_16FlashAttnFwdSm90INS1_25CollectiveMainloopFwdSm90ILi2EN4cute5tupleIJNS5_1CILi1EEES8_S8_EEENS6_IJNS7_ILi64EEESA_SA_EEELi512ENS_10bfloat16_tEfNS_4arch4Sm90ELb0ELb0ELb1ELb1ELb1ELb0ELb0ELb0ELb0ELb1ELb0ELb0EEENS1_21CollectiveEpilogueFwdINS6_IJSA_NS7_ILi512EEESA_EEES9_SC_SE_Li256ELb1ELb1ELb0ELb0EEENS1_36VarlenDynamicPersistentTileSchedulerILi64ELi64ELi256ELi128ELb0ELb1ELb1ELb0ELb1ELb1EEEEEEEEEvNT_6ParamsE,"",@"SHT_CUDA_INFO"
	.sectionflags	@""
	.align	4


	//----- nvinfo : EIATTR_CUDA_API_VERSION
	.align		4
        /*0000*/ 	.byte	0x04, 0x37
        /*0002*/ 	.short	(.L_144 - .L_143)
.L_143:
        /*0004*/ 	.word	0x00000082


	//----- nvinfo : EIATTR_KPARAM_INFO
	.align		4
.L_144:
        /*0008*/ 	.byte	0x04, 0x17
        /*000a*/ 	.short	(.L_146 - .L_145)
.L_145:
        /*000c*/ 	.word	0x00000000
        /*0010*/ 	.short	0x0000
        /*0012*/ 	.short	0x0000
        /*0014*/ 	.byte	0x00, 0xf0, 0x01, 0x2a


	//----- nvinfo : EIATTR_SPARSE_MMA_MASK
	.align		4
.L_146:
        /*0018*/ 	.byte	0x03, 0x50
        /*001a*/ 	.short	0x0000


	//----- nvinfo : EIATTR_MAXREG_COUNT
	.align		4
        /*001c*/ 	.byte	0x03, 0x1b
        /*001e*/ 	.short	0x00a8


	//----- nvinfo : EIATTR_MERCURY_ISA_VERSION
	.align		4
        /*0020*/ 	.byte	0x03, 0x5f
        /*0022*/ 	.short	0x0101


	//----- nvinfo : EIATTR_VRC_CTA_INIT_COUNT
	.align		4
        /*0024*/ 	.byte	0x02, 0x4a
	.zero		1
	.zero		1


	//----- nvinfo : EIATTR_EXIT_INSTR_OFFSETS
	.align		4
        /*0028*/ 	.byte	0x04, 0x1c
        /*002a*/ 	.short	(.L_148 - .L_147)


	//   ....[0]....
.L_147:
        /*002c*/ 	.word	0x00000010


	//----- nvinfo : EIATTR_MAX_THREADS
	.align		4
.L_148:
        /*0030*/ 	.byte	0x04, 0x05
        /*0032*/ 	.short	(.L_150 - .L_149)
.L_149:
        /*0034*/ 	.word	0x00000180
        /*0038*/ 	.word	0x00000001
        /*003c*/ 	.word	0x00000001


	//----- nvinfo : EIATTR_CBANK_PARAM_SIZE
	.align		4
.L_150:
        /*0040*/ 	.byte	0x03, 0x19
        /*0042*/ 	.short	0x0a80


	//----- nvinfo : EIATTR_PARAM_CBANK
	.align		4
        /*0044*/ 	.byte	0x04, 0x0a
        /*0046*/ 	.short	(.L_152 - .L_151)
	.align		4
.L_151:
        /*0048*/ 	.word	index@(.nv.constant0._ZN7cutlass13device_kernelIN5flash11enable_sm90INS1_16FlashAttnFwdSm90INS1_25CollectiveMainloopFwdSm90ILi2EN4cute5tupleIJNS5_1CILi1EEES8_S8_EEENS6_IJNS7_ILi64EEESA_SA_EEELi512ENS_10bfloat16_tEfNS_4arch4Sm90ELb0ELb0ELb1ELb1ELb1ELb0ELb0ELb0ELb0ELb1ELb0ELb0EEENS1_21CollectiveEpilogueFwdINS6_IJSA_NS7_ILi512EEESA_EEES9_SC_SE_Li256ELb1ELb1ELb0ELb0EEENS1_36VarlenDynamicPersistentTileSchedulerILi64ELi64ELi256ELi128ELb0ELb1ELb1ELb0ELb1ELb1EEEEEEEEEvNT_6ParamsE)
        /*004c*/ 	.short	0x0380
        /*004e*/ 	.short	0x0a80


	//----- nvinfo : EIATTR_SW_WAR
	.align		4
.L_152:
        /*0050*/ 	.byte	0x04, 0x36
        /*0052*/ 	.short	(.L_154 - .L_153)
.L_153:
        /*0054*/ 	.word	0x00000008
.L_154:


//--------------------- .nv.info._ZN7cutlass13device_kernelIN5flash11enable_sm90INS1_16FlashAttnFwdSm90INS1_25CollectiveMainloopFwdSm90ILi2EN4cute5tupleIJNS5_1CILi1EEES8_S8_EEENS6_IJNS7_ILi64EEESA_SA_EEELi512ENS_10bfloat16_tEfNS_4arch4Sm90ELb0ELb0ELb1ELb1ELb1ELb1ELb0ELb0ELb0ELb1ELb0ELb0EEENS1_21CollectiveEpilogueFwdINS6_IJSA_NS7_ILi512EEESA_EEES9_SC_SE_Li256ELb1ELb1ELb0ELb0EEENS1_36VarlenDynamicPersistentTileSchedulerILi64ELi64ELi256ELi128ELb0ELb1ELb1ELb0ELb1ELb1EEEEEEEEEvNT_6ParamsE --------------------------
	.section	.nv.info._ZN7cutlass13device_kernelIN5flash11enable_sm90INS1_16FlashAttnFwdSm90INS1_25CollectiveMainloopFwdSm90ILi2EN4cute5tupleIJNS5_1CILi1EEES8_S8_EEENS6_IJNS7_ILi64EEESA_SA_EEELi512ENS_10bfloat16_tEfNS_4arch4Sm90ELb0ELb0ELb1ELb1ELb1ELb1ELb0ELb0ELb0ELb1ELb0ELb0EEENS1_21CollectiveEpilogueFwdINS6_IJSA_NS7_ILi512EEESA_EEES9_SC_SE_Li256ELb1ELb1ELb0ELb0EEENS1_36VarlenDynamicPersistentTileSchedulerILi64ELi64ELi256ELi128ELb0ELb1ELb1ELb0ELb1ELb1EEEEEEEEEvNT_6ParamsE,"",@"SHT_CUDA_INFO"
	.sectionflags	@""
	.align	4


	//----- nvinfo : EIATTR_CUDA_API_VERSION
	.align		4
        /*0000*/ 	.byte	0x04, 0x37
        /*0002*/ 	.short	(.L_156 - .L_155)
.L_155:
        /*0004*/ 	.word	0x00000082


	//----- nvinfo : EIATTR_KPARAM_INFO
	.align		4
.L_156:
        /*0008*/ 	.byte	0x04, 0x17
        /*000a*/ 	.short	(.L_158 - .L_157)
.L_157:
        /*000c*/ 	.word	0x00000000
        /*0010*/ 	.short	0x0000
        /*0012*/ 	.short	0x0000
        /*0014*/ 	.byte	0x00, 0xf0, 0x01, 0x2a


	//----- nvinfo : EIATTR_SPARSE_MMA_MASK
	.align		4
.L_158:
        /*0018*/ 	.byte	0x03, 0x50
        /*001a*/ 	.short	0x0000


	//----- nvinfo : EIATTR_MAXREG_COUNT
	.align		4
        /*001c*/ 	.byte	0x03, 0x1b
        /*001e*/ 	.short	0x00a8


	//----- nvinfo : EIATTR_MERCURY_ISA_VERSION
	.align		4
        /*0020*/ 	.byte	0x03, 0x5f
        /*0022*/ 	.short	0x0101


	//----- nvinfo : EIATTR_VRC_CTA_INIT_COUNT
	.align		4
        /*0024*/ 	.byte	0x02, 0x4a
	.zero		1
	.zero		1


	//----- nvinfo : EIATTR_EXIT_INSTR_OFFSETS
	.align		4
        /*0028*/ 	.byte	0x04, 0x1c
        /*002a*/ 	.short	(.L_160 - .L_159)


	//   ....[0]....
.L_159:
        /*002c*/ 	.word	0x00000010


	//----- nvinfo : EIATTR_MAX_THREADS
	.align		4
.L_160:
        /*0030*/ 	.byte	0x04, 0x05
        /*0032*/ 	.short	(.L_162 - .L_161)
.L_161:
        /*0034*/ 	.word	0x00000180
        /*0038*/ 	.word	0x00000001
        /*003c*/ 	.word	0x00000001


	//----- nvinfo : EIATTR_CBANK_PARAM_SIZE
	.align		4
.L_162:
        /*0040*/ 	.byte	0x03, 0x19
        /*0042*/ 	.short	0x0a80


	//----- nvinfo : EIATTR_PARAM_CBANK
	.align		4
        /*0044*/ 	.byte	0x04, 0x0a
        /*0046*/ 	.short	(.L_164 - .L_163)
	.align		4
.L_163:
        /*0048*/ 	.word	index@(.nv.constant0._ZN7cutlass13device_kernelIN5flash11enable_sm90INS1_16FlashAttnFwdSm90INS1_25CollectiveMainloopFwdSm90ILi2EN4cute5tupleIJNS5_1CILi1EEES8_S8_EEENS6_IJNS7_ILi64EEESA_SA_EEELi512ENS_10bfloat16_tEfNS_4arch4Sm90ELb0ELb0ELb1ELb1ELb1ELb1ELb0ELb0ELb0ELb1ELb0ELb0EEENS1_21CollectiveEpilogueFwdINS6_IJSA_NS7_ILi512EEESA_EEES9_SC_SE_Li256ELb1ELb1ELb0ELb0EEENS1_36VarlenDynamicPersistentTileSchedulerILi64ELi64ELi256ELi128ELb0ELb1ELb1ELb0ELb1ELb1EEEEEEEEEvNT_6ParamsE)
        /*004c*/ 	.short	0x0380
        /*004e*/ 	.short	0x0a80


	//----- nvinfo : EIATTR_SW_WAR
	.align		4
.L_164:
        /*0050*/ 	.byte	0x04, 0x36
        /*0052*/ 	.short	(.L_166 - .L_165)
.L_165:
        /*0054*/ 	.word	0x00000008
.L_166:


//--------------------- .nv.info._ZN7cutlass13device_kernelIN5flash11enable_sm90INS1_16FlashAttnFwdSm90INS1_25CollectiveMainloopFwdSm90ILi2EN4cute5tupleIJNS5_1CILi1EEES8_S8_EEENS6_IJNS7_ILi64EEESA_SA_EEELi512ENS_10bfloat16_tEfNS_4arch4Sm90ELb0ELb0ELb1ELb1ELb1ELb0ELb1ELb0ELb0ELb1ELb0ELb0EEENS1_21CollectiveEpilogueFwdINS6_IJSA_NS7_ILi512EEESA_EEES9_SC_SE_Li256ELb1ELb1ELb0ELb0EEENS1_36VarlenDynamicPersistentTileSchedulerILi64ELi64ELi256ELi128ELb0ELb1ELb1ELb0ELb1ELb1EEEEEEEEEvNT_6ParamsE --------------------------
	.section	.nv.info._ZN7cutlass13device_kernelIN5flash11enable_sm90INS1_16FlashAttnFwdSm90INS1_25CollectiveMainloopFwdSm90ILi2EN4cute5tupleIJNS5_1CILi1EEES8_S8_EEENS6_IJNS7_ILi64EEESA_SA_EEELi512ENS_10bfloat16_tEfNS_4arch4Sm90ELb0ELb0ELb1ELb1ELb1ELb0ELb1ELb0ELb0ELb1ELb0ELb0EEENS1_21CollectiveEpilogueFwdINS6_IJSA_NS7_ILi512EEESA_EEES9_SC_SE_Li256ELb1ELb1ELb0ELb0EEENS1_36VarlenDynamicPersistentTileSchedulerILi64ELi64ELi256ELi128ELb0ELb1ELb1ELb0ELb1ELb1EEEEEEEEEvNT_6ParamsE,"",@"SHT_CUDA_INFO"
	.sectionflags	@""
	.align	4


	//----- nvinfo : EIATTR_CUDA_API_VERSION
	.align		4
        /*0000*/ 	.byte	0x04, 0x37
        /*0002*/ 	.short	(.L_168 - .L_167)
.L_167:
        /*0004*/ 	.word	0x00000082


	//----- nvinfo : EIATTR_KPARAM_INFO
	.align		4
.L_168:
        /*0008*/ 	.byte	0x04, 0x17
        /*000a*/ 	.short	(.L_170 - .L_169)
.L_169:
        /*000c*/ 	.word	0x00000000
        /*0010*/ 	.short	0x0000
        /*0012*/ 	.short	0x0000
        /*0014*/ 	.byte	0x00, 0xf0, 0x01, 0x2e


	//----- nvinfo : EIATTR_SPARSE_MMA_MASK
	.align		4
.L_170:
        /*0018*/ 	.byte	0x03, 0x50
        /*001a*/ 	.short	0x0000


	//----- nvinfo : EIATTR_MAXREG_COUNT
	.align		4
        /*001c*/ 	.byte	0x03, 0x1b
        /*001e*/ 	.short	0x00a8


	//----- nvinfo : EIATTR_MERCURY_ISA_VERSION
	.align		4
        /*0020*/ 	.byte	0x03, 0x5f
        /*0022*/ 	.short	0x0101


	//----- nvinfo : EIATTR_VRC_CTA_INIT_COUNT
	.align		4
        /*0024*/ 	.byte	0x02, 0x4a
	.zero		1
	.zero		1


	//----- nvinfo : EIATTR_EXIT_INSTR_OFFSETS
	.align		4
        /*0028*/ 	.byte	0x04, 0x1c
        /*002a*/ 	.short	(.L_172 - .L_171)


	//   ....[0]....
.L_171:
        /*002c*/ 	.word	0x00000010


	//----- nvinfo : EIATTR_MAX_THREADS
	.align		4
.L_172:
        /*0030*/ 	.byte	0x04, 0x05
        /*0032*/ 	.short	(.L_174 - .L_173)
.L_173:
        /*0034*/ 	.word	0x00000180
        /*0038*/ 	.word	0x00000001
        /*003c*/ 	.word	0x00000001


	//----- nvinfo : EIATTR_CBANK_PARAM_SIZE
	.align		4
.L_174:
        /*0040*/ 	.byte	0x03, 0x19
        /*0042*/ 	.short	0x0b80


	//----- nvinfo : EIATTR_PARAM_CBANK
	.align		4
        /*0044*/ 	.byte	0x04, 0x0a
        /*0046*/ 	.short	(.L_176 - .L_175)
	.align		4
.L_175:
        /*0048*/ 	.word	index@(.nv.constant0._ZN7cutlass13device_kernelIN5flash11enable_sm90INS1_16FlashAttnFwdSm90INS1_25CollectiveMainloopFwdSm90ILi2EN4cute5tupleIJNS5_1CILi1EEES8_S8_EEENS6_IJNS7_ILi64EEESA_SA_EEELi512ENS_10bfloat16_tEfNS_4arch4Sm90ELb0ELb0ELb1ELb1ELb1ELb0ELb1ELb0ELb0ELb1ELb0ELb0EEENS1_21CollectiveEpilogueFwdINS6_IJSA_NS7_ILi512EEESA_EEES9_SC_SE_Li256ELb1ELb1ELb0ELb0EEENS1_36VarlenDynamicPersistentTileSchedulerILi64ELi64ELi256ELi128ELb0ELb1ELb1ELb0ELb1ELb1EEEEEEEEEvNT_6ParamsE)
        /*004c*/ 	.short	0x0380
        /*004e*/ 	.short	0x0b80


	//----- nvinfo : EIATTR_SW_WAR
	.align		4
.L_176:
        /*0050*/ 	.byte	0x04, 0x36
        /*0052*/ 	.short	(.L_178 - .L_177)
.L_177:
        /*0054*/ 	.word	0x00000008
.L_178:


//--------------------- .nv.info._ZN7cutlass13device_kernelIN5flash11enable_sm90INS1_16FlashAttnFwdSm90INS1_25CollectiveMainloopFwdSm90ILi2EN4cute5tupleIJNS5_1CILi1EEES8_S8_EEENS6_IJNS7_ILi64EEESA_SA_EEELi512ENS_10bfloat16_tEfNS_4arch4Sm90ELb0ELb0ELb1ELb1ELb1ELb1ELb1ELb0ELb0ELb1ELb0ELb0EEENS1_21CollectiveEpilogueFwdINS6_IJSA_NS7_ILi512EEESA_EEES9_SC_SE_Li256ELb1ELb1ELb0ELb0EEENS1_36VarlenDynamicPersistentTileSchedulerILi64ELi64ELi256ELi128ELb0ELb1ELb1ELb0ELb1ELb1EEEEEEEEEvNT_6ParamsE --------------------------
	.section	.nv.info._ZN7cutlass13device_kernelIN5flash11enable_sm90INS1_16FlashAttnFwdSm90INS1_25CollectiveMainloopFwdSm90ILi2EN4cute5tupleIJNS5_1CILi1EEES8_S8_EEENS6_IJNS7_ILi64EEESA_SA_EEELi512ENS_10bfloat16_tEfNS_4arch4Sm90ELb0ELb0ELb1ELb1ELb1ELb1ELb1ELb0ELb0ELb1ELb0ELb0EEENS1_21CollectiveEpilogueFwdINS6_IJSA_NS7_ILi512EEESA_EEES9_SC_SE_Li256ELb1ELb1ELb0ELb0EEENS1_36VarlenDynamicPersistentTileSchedulerILi64ELi64ELi256ELi128ELb0ELb1ELb1ELb0ELb1ELb1EEEEEEEEEvNT_6ParamsE,"",@"SHT_CUDA_INFO"
	.sectionflags	@""
	.align	4


	//----- nvinfo : EIATTR_CUDA_API_VERSION
	.align		4
        /*0000*/ 	.byte	0x04, 0x37
        /*0002*/ 	.short	(.L_180 - .L_179)
.L_179:
        /*0004*/ 	.word	0x00000082


	//----- nvinfo : EIATTR_KPARAM_INFO
	.align		4
.L_180:
        /*0008*/ 	.byte	0x04, 0x17
        /*000a*/ 	.short	(.L_182 - .L_181)
.L_181:
        /*000c*/ 	.word	0x00000000
        /*0010*/ 	.short	0x0000
        /*0012*/ 	.short	0x0000
        /*0014*/ 	.byte	0x00, 0xf0, 0x01, 0x2e


	//----- nvinfo : EIATTR_SPARSE_MMA_MASK
	.align		4
.L_182:
        /*0018*/ 	.byte	0x03, 0x50
        /*001a*/ 	.short	0x0000


	//----- nvinfo : EIATTR_MAXREG_COUNT
	.align		4
        /*001c*/ 	.byte	0x03, 0x1b
        /*001e*/ 	.short	0x00a8


	//----- nvinfo : EIATTR_MERCURY_ISA_VERSION
	.align		4
        /*0020*/ 	.byte	0x03, 0x5f
        /*0022*/ 	.short	0x0101


	//----- nvinfo : EIATTR_VRC_CTA_INIT_COUNT
	.align		4
        /*0024*/ 	.byte	0x02, 0x4a
	.zero		1
	.zero		1


	//----- nvinfo : EIATTR_EXIT_INSTR_OFFSETS
	.align		4
        /*0028*/ 	.byte	0x04, 0x1c
        /*002a*/ 	.short	(.L_184 - .L_183)


	//   ....[0]....
.L_183:
        /*002c*/ 	.word	0x00000010


	//----- nvinfo : EIATTR_MAX_THREADS
	.align		4
.L_184:
        /*0030*/ 	.byte	0x04, 0x05
        /*0032*/ 	.short	(.L_186 - .L_185)
.L_185:
        /*0034*/ 	.word	0x00000180
        /*0038*/ 	.word	0x00000001
        /*003c*/ 	.word	0x00000001


	//----- nvinfo : EIATTR_CBANK_PARAM_SIZE
	.align		4
.L_186:
        /*0040*/ 	.byte	0x03, 0x19
        /*0042*/ 	.short	0x0b80


	//----- nvinfo : EIATTR_PARAM_CBANK
	.align		4
        /*0044*/ 	.byte	0x04, 0x0a
        /*0046*/ 	.short	(.L_188 - .L_187)
	.align		4
.L_187:
        /*0048*/ 	.word	index@(.nv.constant0._ZN7cutlass13device_kernelIN5flash11enable_sm90INS1_16FlashAttnFwdSm90INS1_25CollectiveMainloopFwdSm90ILi2EN4cute5tupleIJNS5_1CILi1EEES8_S8_EEENS6_IJNS7_ILi64EEESA_SA_EEELi512ENS_10bfloat16_tEfNS_4arch4Sm90ELb0ELb0ELb1ELb1ELb1ELb1ELb1ELb0ELb0ELb1ELb0ELb0EEENS1_21CollectiveEpilogueFwdINS6_IJSA_NS7_ILi512EEESA_EEES9_SC_SE_Li256ELb1ELb1ELb0ELb0EEENS1_36VarlenDynamicPersistentTileSchedulerILi64ELi64ELi256ELi128ELb0ELb1ELb1ELb0ELb1ELb1EEEEEEEEEvNT_6ParamsE)
        /*004c*/ 	.short	0x0380
        /*004e*/ 	.short	0x0b80


	//----- nvinfo : EIATTR_SW_WAR
	.align		4
.L_188:
        /*0050*/ 	.byte	0x04, 0x36
        /*0052*/ 	.short	(.L_190 - .L_189)
.L_189:
        /*0054*/ 	.word	0x00000008
.L_190:


//--------------------- .nv.info._ZN7cutlass13device_kernelIN5flash11enable_sm90INS1_16FlashAttnFwdSm90INS1_25CollectiveMainloopFwdSm90ILi2EN4cute5tupleIJNS5_1CILi1EEES8_S8_EEENS6_IJNS7_ILi64EEESA_SA_EEELi512ENS_10bfloat16_tEfNS_4arch4Sm90ELb0ELb1ELb1ELb0ELb1ELb0ELb0ELb0ELb0ELb1ELb0ELb0EEENS1_21CollectiveEpilogueFwdINS6_IJSA_NS7_ILi512EEESA_EEES9_SC_SE_Li256ELb0ELb1ELb0ELb0EEENS1_30DynamicPersistentTileSchedulerILi256ELi128ELb0ELb1ELb1EEEEEEEEEvNT_6ParamsE --------------------------
	.section	.nv.info._ZN7cutlass13device_kernelIN5flash11enable_sm90INS1_16FlashAttnFwdSm90INS1_25CollectiveMainloopFwdSm90ILi2EN4cute5tupleIJNS5_1CILi1EEES8_S8_EEENS6_IJNS7_ILi64EEESA_SA_EEELi512ENS_10bfloat16_tEfNS_4arch4Sm90ELb0ELb1ELb1ELb0ELb1ELb0ELb0ELb0ELb0ELb1ELb0ELb0EEENS1_21CollectiveEpilogueFwdINS6_IJSA_NS7_ILi512EEESA_EEES9_SC_SE_Li256ELb0ELb1ELb0ELb0EEENS1_30DynamicPersistentTileSchedulerILi256ELi128ELb0ELb1ELb1EEEEEEEEEvNT_6ParamsE,"",@"SHT_CUDA_INFO"
	.sectionflags	@""
	.align	4


	//----- nvinfo : EIATTR_CUDA_API_VERSION
	.align		4
        /*0000*/ 	.byte	0x04, 0x37
        /*0002*/ 	.short	(.L_192 - .L_191)
.L_191:
        /*0004*/ 	.word	0x00000082


	//----- nvinfo : EIATTR_KPARAM_INFO
	.align		4
.L_192:
        /*0008*/ 	.byte	0x04, 0x17
        /*000a*/ 	.short	(.L_194 - .L_193)
.L_193:
        /*000c*/ 	.word	0x00000000
        /*0010*/ 	.short	0x0000
        /*0012*/ 	.short	0x0000
        /*0014*/ 	.byte	0x00, 0xf0, 0x01, 0x2a


	//----- nvinfo : EIATTR_SPARSE_MMA_MASK
	.align		4
.L_194:
        /*0018*/ 	.byte	0x03, 0x50
        /*001a*/ 	.short	0x0000


	//----- nvinfo : EIATTR_MAXREG_COUNT
	.align		4
        /*001c*/ 	.byte	0x03, 0x1b
        /*001e*/ 	.short	0x00a8


	//----- nvinfo : EIATTR_MERCURY_ISA_VERSION
	.align		4
        /*0020*/ 	.byte	0x03, 0x5f
        /*0022*/ 	.short	0x0101


	//----- nvinfo : EIATTR_VRC_CTA_INIT_COUNT
	.align		4
        /*0024*/ 	.byte	0x02, 0x4a
	.zero		1
	.zero		1


	//----- nvinfo : EIATTR_EXIT_INSTR_OFFSETS
	.align		4
        /*0028*/ 	.byte	0x04, 0x1c
        /*002a*/ 	.short	(.L_196 - .L_195)


	//   ....[0]....
.L_195:
        /*002c*/ 	.word	0x00000010


	//----- nvinfo : EIATTR_MAX_THREADS
	.align		4
.L_196:
        /*0030*/ 	.byte	0x04, 0x05
        /*0032*/ 	.short	(.L_198 - .L_197)
.L_197:
        /*0034*/ 	.word	0x00000180
        /*0038*/ 	.word	0x00000001
        /*003c*/ 	.word	0x00000001


	//----- nvinfo : EIATTR_CBANK_PARAM_SIZE
	.align		4
.L_198:
        /*0040*/ 	.byte	0x03, 0x19
        /*0042*/ 	.short	0x0a80


	//----- nvinfo : EIATTR_PARAM_CBANK
	.align		4
        /*0044*/ 	.byte	0x04, 0x0a
        /*0046*/ 	.short	(.L_200 - .L_199)
	.align		4
.L_199:
        /*0048*/ 	.word	index@(.nv.constant0._ZN7cutlass13device_kernelIN5flash11enable_sm90INS1_16FlashAttnFwdSm90INS1_25CollectiveMainloopFwdSm90ILi2EN4cute5tupleIJNS5_1CILi1EEES8_S8_EEENS6_IJNS7_ILi64EEESA_SA_EEELi512ENS_10bfloat16_tEfNS_4arch4Sm90ELb0ELb1ELb1ELb0ELb1ELb0ELb0ELb0ELb0ELb1ELb0ELb0EEENS1_21CollectiveEpilogueFwdINS6_IJSA_NS7_ILi512EEESA_EEES9_SC_SE_Li256ELb0ELb1ELb0ELb0EEENS1_30DynamicPersistentTileSchedulerILi256ELi128ELb0ELb1ELb1EEEEEEEEEvNT_6ParamsE)
        /*004c*/ 	.short	0x0380
        /*004e*/ 	.short	0x0a80


	//----- nvinfo : EIATTR_SW_WAR
	.align		4
.L_200:
        /*0050*/ 	.byte	0x04, 0x36
        /*0052*/ 	.short	(.L_202 - .L_201)
.L_201:
        /*0054*/ 	.word	0x00000008
.L_202:


//--------------------- .nv.info._ZN7cutlass13device_kernelIN5flash11enable_sm90INS1_16FlashAttnFwdSm90INS1_25CollectiveMainloopFwdSm90ILi2EN4cute5tupleIJNS5_1CILi1EEES8_S8_EEENS6_IJNS7_ILi64EEESA_SA_EEELi512ENS_10bfloat16_tEfNS_4arch4Sm90ELb0ELb1ELb1ELb0ELb1ELb0ELb1ELb0ELb0ELb1ELb0ELb0EEENS1_21CollectiveEpilogueFwdINS6_IJSA_NS7_ILi512EEESA_EEES9_SC_SE_Li256ELb0ELb1ELb0ELb0EEENS1_30DynamicPersistentTileSchedulerILi256ELi128ELb0ELb1ELb1EEEEEEEEEvNT_6ParamsE --------------------------
	.section	.nv.info._ZN7cutlass13device_kernelIN5flash11enable_sm90INS1_16FlashAttnFwdSm90INS1_25CollectiveMainloopFwdSm90ILi2EN4cute5tupleIJNS5_1CILi1EEES8_S8_EEENS6_IJNS7_ILi64EEESA_SA_EEELi512ENS_10bfloat16_tEfNS_4arch4Sm90ELb0ELb1ELb1ELb0ELb1ELb0ELb1ELb0ELb0ELb1ELb0ELb0EEENS1_21CollectiveEpilogueFwdINS6_IJSA_NS7_ILi512EEESA_EEES9_SC_SE_Li256ELb0ELb1ELb0ELb0EEENS1_30DynamicPersistentTileSchedulerILi256ELi128ELb0ELb1ELb1EEEEEEEEEvNT_6ParamsE,"",@"SHT_CUDA_INFO"
	.sectionflags	@""
	.align	4


	//----- nvinfo : EIATTR_CUDA_API_VERSION
	.align		4
        /*0000*/ 	.byte	0x04, 0x37
        /*0002*/ 	.short	(.L_204 - .L_203)
.L_203:
        /*0004*/ 	.word	0x00000082


	//----- nvinfo : EIATTR_KPARAM_INFO
	.align		4
.L_204:
        /*0008*/ 	.byte	0x04, 0x17
        /*000a*/ 	.short	(.L_206 - .L_205)
.L_205:
        /*000c*/ 	.word	0x00000000
        /*0010*/ 	.short	0x0000
        /*0012*/ 	.short	0x0000
        /*0014*/ 	.byte	0x00, 0xf0, 0x01, 0x2e


	//----- nvinfo : EIATTR_SPARSE_MMA_MASK
	.align		4
.L_206:
        /*0018*/ 	.byte	0x03, 0x50
        /*001a*/ 	.short	0x0000


	//----- nvinfo : EIATTR_MAXREG_COUNT
	.align		4
        /*001c*/ 	.byte	0x03, 0x1b
        /*001e*/ 	.short	0x00a8


	//----- nvinfo : EIATTR_MERCURY_ISA_VERSION
	.align		4
        /*0020*/ 	.byte	0x03, 0x5f
        /*0022*/ 	.short	0x0101


	//----- nvinfo : EIATTR_VRC_CTA_INIT_COUNT
	.align		4
        /*0024*/ 	.byte	0x02, 0x4a
	.zero		1
	.zero		1


	//----- nvinfo : EIATTR_EXIT_INSTR_OFFSETS
	.align		4
        /*0028*/ 	.byte	0x04, 0x1c
        /*002a*/ 	.short	(.L_208 - .L_207)


	//   ....[0]....
.L_207:
        /*002c*/ 	.word	0x00000010


	//----- nvinfo : EIATTR_MAX_THREADS
	.align		4
.L_208:
        /*0030*/ 	.byte	0x04, 0x05
        /*0032*/ 	.short	(.L_210 - .L_209)
.L_209:
        /*0034*/ 	.word	0x00000180
        /*0038*/ 	.word	0x00000001
        /*003c*/ 	.word	0x00000001


	//----- nvinfo : EIATTR_CBANK_PARAM_SIZE
	.align		4
.L_210:
        /*0040*/ 	.byte	0x03, 0x19
        /*0042*/ 	.short	0x0b80


	//----- nvinfo : EIATTR_PARAM_CBANK
	.align		4
        /*0044*/ 	.byte	0x04, 0x0a
        /*0046*/ 	.short	(.L_212 - .L_211)
	.align		4
.L_211:
        /*0048*/ 	.word	index@(.nv.constant0._ZN7cutlass13device_kernelIN5flash11enable_sm90INS1_16FlashAttnFwdSm90INS1_25CollectiveMainloopFwdSm90ILi2EN4cute5tupleIJNS5_1CILi1EEES8_S8_EEENS6_IJNS7_ILi64EEESA_SA_EEELi512ENS_10bfloat16_tEfNS_4arch4Sm90ELb0ELb1ELb1ELb0ELb1ELb0ELb1ELb0ELb0ELb1ELb0ELb0EEENS1_21CollectiveEpilogueFwdINS6_IJSA_NS7_ILi512EEESA_EEES9_SC_SE_Li256ELb0ELb1ELb0ELb0EEENS1_30DynamicPersistentTileSchedulerILi256ELi128ELb0ELb1ELb1EEEEEEEEEvNT_6ParamsE)
        /*004c*/ 	.short	0x0380
        /*004e*/ 	.short	0x0b80


	//----- nvinfo : EIATTR_SW_WAR
	.align		4
.L_212:
        /*0050*/ 	.byte	0x04, 0x36
        /*0052*/ 	.short	(.L_214 - .L_213)
.L_213:
        /*0054*/ 	.word	0x00000008
.L_214:


//--------------------- .nv.info._ZN7cutlass13device_kernelIN5flash11enable_sm90INS1_16FlashAttnFwdSm90INS1_25CollectiveMainloopFwdSm90ILi2EN4cute5tupleIJNS5_1CILi1EEES8_S8_EEENS6_IJNS7_ILi64EEESA_SA_EEELi512ENS_10bfloat16_tEfNS_4arch4Sm90ELb0ELb1ELb1ELb1ELb1ELb0ELb0ELb0ELb0ELb1ELb0ELb0EEENS1_21CollectiveEpilogueFwdINS6_IJSA_NS7_ILi512EEESA_EEES9_SC_SE_Li256ELb1ELb1ELb0ELb0EEENS1_36VarlenDynamicPersistentTileSchedulerILi64ELi64ELi256ELi128ELb0ELb1ELb1ELb1ELb0ELb1EEEEEEEEEvNT_6ParamsE --------------------------
	.section	.nv.info._ZN7cutlass13device_kernelIN5flash11enable_sm90INS1_16FlashAttnFwdSm90INS1_25CollectiveMainloopFwdSm90ILi2EN4cute5tupleIJNS5_1CILi1EEES8_S8_EEENS6_IJNS7_ILi64EEESA_SA_EEELi512ENS_10bfloat16_tEfNS_4arch4Sm90ELb0ELb1ELb1ELb1ELb1ELb0ELb0ELb0ELb0ELb1ELb0ELb0EEENS1_21CollectiveEpilogueFwdINS6_IJSA_NS7_ILi512EEESA_EEES9_SC_SE_Li256ELb1ELb1ELb0ELb0EEENS1_36VarlenDynamicPersistentTileSchedulerILi64ELi64ELi256ELi128ELb0ELb1ELb1ELb1ELb0ELb1EEEEEEEEEvNT_6ParamsE,"",@"SHT_CUDA_INFO"
	.sectionflags	@""
	.align	4


	//----- nvinfo : EIATTR_CUDA_API_VERSION
	.align		4
        /*0000*/ 	.byte	0x04, 0x37
        /*0002*/ 	.short	(.L_216 - .L_215)
.L_215:
        /*0004*/ 	.word	0x00000082


	//----- nvinfo : EIATTR_KPARAM_INFO
	.align		4
.L_216:
        /*0008*/ 	.byte	0x04, 0x17
        /*000a*/ 	.short	(.L_218 - .L_217)
.L_217:
        /*000c*/ 	.word	0x00000000
        /*0010*/ 	.short	0x0000
        /*0012*/ 	.short	0x0000
        /*0014*/ 	.byte	0x00, 0xf0, 0x01, 0x2a


	//----- nvinfo : EIATTR_SPARSE_MMA_MASK
	.align		4
.L_218:
        /*0018*/ 	.byte	0x03, 0x50
        /*001a*/ 	.short	0x0000


	//----- nvinfo : EIATTR_MAXREG_COUNT
	.align		4
        /*001c*/ 	.byte	0x03, 0x1b
        /*001e*/ 	.short	0x00a8


	//----- nvinfo : EIATTR_MERCURY_ISA_VERSION
	.align		4
        /*0020*/ 	.byte	0x03, 0x5f
        /*0022*/ 	.short	0x0101


	//----- nvinfo : EIATTR_VRC_CTA_INIT_COUNT
	.align		4
        /*0024*/ 	.byte	0x02, 0x4a
	.zero		1
	.zero		1


	//----- nvinfo : EIATTR_EXIT_INSTR_OFFSETS
	.align		4
        /*0028*/ 	.byte	0x04, 0x1c
        /*002a*/ 	.short	(.L_220 - .L_219)


	//   ....[0]....
.L_219:
        /*002c*/ 	.word	0x00000010


	//----- nvinfo : EIATTR_MAX_THREADS
	.align		4
.L_220:
        /*0030*/ 	.byte	0x04, 0x05
        /*0032*/ 	.short	(.L_222 - .L_221)
.L_221:
        /*0034*/ 	.word	0x00000180
        /*0038*/ 	.word	0x00000001
        /*003c*/ 	.word	0x00000001


	//----- nvinfo : EIATTR_CBANK_PARAM_SIZE
	.align		4
.L_222:
        /*0040*/ 	.byte	0x03, 0x19
        /*0042*/ 	.short	0x0a80


	//----- nvinfo : EIATTR_PARAM_CBANK
	.align		4
        /*0044*/ 	.byte	0x04, 0x0a
        /*0046*/ 	.short	(.L_224 - .L_223)
	.align		4
.L_223:
        /*0048*/ 	.word	index@(.nv.constant0._ZN7cutlass13device_kernelIN5flash11enable_sm90INS1_16FlashAttnFwdSm90INS1_25CollectiveMainloopFwdSm90ILi2EN4cute5tupleIJNS5_1CILi1EEES8_S8_EEENS6_IJNS7_ILi64EEESA_SA_EEELi512ENS_10bfloat16_tEfNS_4arch4Sm90ELb0ELb1ELb1ELb1ELb1ELb0ELb0ELb0ELb0ELb1ELb0ELb0EEENS1_21CollectiveEpilogueFwdINS6_IJSA_NS7_ILi512EEESA_EEES9_SC_SE_Li256ELb1ELb1ELb0ELb0EEENS1_36VarlenDynamicPersistentTileSchedulerILi64ELi64ELi256ELi128ELb0ELb1ELb1ELb1ELb0ELb1EEEEEEEEEvNT_6ParamsE)
        /*004c*/ 	.short	0x0380
        /*004e*/ 	.short	0x0a80


	//----- nvinfo : EIATTR_SW_WAR
	.align		4
.L_224:
        /*0050*/ 	.byte	0x04, 0x36
        /*0052*/ 	.short	(.L_226 - .L_225)
.L_225:
        /*0054*/ 	.word	0x00000008
.L_226:


//--------------------- .nv.info._ZN7cutlass13device_kernelIN5flash11enable_sm90INS1_16FlashAttnFwdSm90INS1_25CollectiveMainloopFwdSm90ILi2EN4cute5tupleIJNS5_1CILi1EEES8_S8_EEENS6_IJNS7_ILi64EEESA_SA_EEELi512ENS_10bfloat16_tEfNS_4arch4Sm90ELb0ELb1ELb1ELb1ELb1ELb1ELb0ELb0ELb0ELb1ELb0ELb0EEENS1_21CollectiveEpilogueFwdINS6_IJSA_NS7_ILi512EEESA_EEES9_SC_SE_Li256ELb1ELb1ELb0ELb0EEENS1_36VarlenDynamicPersistentTileSchedulerILi64ELi64ELi256ELi128ELb0ELb1ELb1ELb1ELb0ELb1EEEEEEEEEvNT_6ParamsE --------------------------
	.section	.nv.info._ZN7cutlass13device_kernelIN5flash11enable_sm90INS1_16FlashAttnFwdSm90INS1_25CollectiveMainloopFwdSm90ILi2EN4cute5tupleIJNS5_1CILi1EEES8_S8_EEENS6_IJNS7_ILi64EEESA_SA_EEELi512ENS_10bfloat16_tEfNS_4arch4Sm90ELb0ELb1ELb1ELb1ELb1ELb1ELb0ELb0ELb0ELb1ELb0ELb0EEENS1_21CollectiveEpilogueFwdINS6_IJSA_NS7_ILi512EEESA_EEES9_SC_SE_Li256ELb1ELb1ELb0ELb0EEENS1_36VarlenDynamicPersistentTileSchedulerILi64ELi64ELi256ELi128ELb0ELb1ELb1ELb1ELb0ELb1EEEEEEEEEvNT_6ParamsE,"",@"SHT_CUDA_INFO"
	.sectionflags	@""
	.align	4


	//----- nvinfo : EIATTR_CUDA_API_VERSION
	.align		4
        /*0000*/ 	.byte	0x04, 0x37
        /*0002*/ 	.short	(.L_228 - .L_227)
.L_227:
        /*0004*/ 	.word	0x00000082


	//----- nvinfo : EIATTR_KPARAM_INFO
	.align		4
.L_228:
        /*0008*/ 	.byte	0x04, 0x17
        /*000a*/ 	.short	(.L_230 - .L_229)
.L_229:
        /*000c*/ 	.word	0x00000000
        /*0010*/ 	.short	0x0000
        /*0012*/ 	.short	0x0000
        /*0014*/ 	.byte	0x00, 0xf0, 0x01, 0x2a


	//----- nvinfo : EIATTR_SPARSE_MMA_MASK
	.align		4
.L_230:
        /*0018*/ 	.byte	0x03, 0x50
        /*001a*/ 	.short	0x0000


	//----- nvinfo : EIATTR_MAXREG_COUNT
	.align		4
        /*001c*/ 	.byte	0x03, 0x1b
        /*001e*/ 	.short	0x00a8


	//----- nvinfo : EIATTR_MERCURY_ISA_VERSION
	.align		4
        /*0020*/ 	.byte	0x03, 0x5f
        /*0022*/ 	.short	0x0101


	//----- nvinfo : EIATTR_VRC_CTA_INIT_COUNT
	.align		4
        /*0024*/ 	.byte	0x02, 0x4a
	.zero		1
	.zero		1


	//----- nvinfo : EIATTR_EXIT_INSTR_OFFSETS
	.align		4
        /*0028*/ 	.byte	0x04, 0x1c
        /*002a*/ 	.short	(.L_232 - .L_231)


	//   ....[0]....
.L_231:
        /*002c*/ 	.word	0x00000010


	//----- nvinfo : EIATTR_MAX_THREADS
	.align		4
.L_232:
        /*0030*/ 	.byte	0x04, 0x05
        /*0032*/ 	.short	(.L_234 - .L_233)
.L_233:
        /*0034*/ 	.word	0x00000180
        /*0038*/ 	.word	0x00000001
        /*003c*/ 	.word	0x00000001


	//----- nvinfo : EIATTR_CBANK_PARAM_SIZE
	.align		4
.L_234:
        /*0040*/ 	.byte	0x03, 0x19
        /*0042*/ 	.short	0x0a80


	//----- nvinfo : EIATTR_PARAM_CBANK
	.align		4
        /*0044*/ 	.byte	0x04, 0x0a
        /*0046*/ 	.short	(.L_236 - .L_235)
	.align		4
.L_235:
        /*0048*/ 	.word	index@(.nv.constant0._ZN7cutlass13device_kernelIN5flash11enable_sm90INS1_16FlashAttnFwdSm90INS1_25CollectiveMainloopFwdSm90ILi2EN4cute5tupleIJNS5_1CILi1EEES8_S8_EEENS6_IJNS7_ILi64EEESA_SA_EEELi512ENS_10bfloat16_tEfNS_4arch4Sm90ELb0ELb1ELb1ELb1ELb1ELb1ELb0ELb0ELb0ELb1ELb0ELb0EEENS1_21CollectiveEpilogueFwdINS6_IJSA_NS7_ILi512EEESA_EEES9_SC_SE_Li256ELb1ELb1ELb0ELb0EEENS1_36VarlenDynamicPersistentTileSchedulerILi64ELi64ELi256ELi128ELb0ELb1ELb1ELb1ELb0ELb1EEEEEEEEEvNT_6ParamsE)
        /*004c*/ 	.short	0x0380
        /*004e*/ 	.short	0x0a80


	//----- nvinfo : EIATTR_SW_WAR
	.align		4
.L_236:
        /*0050*/ 	.byte	0x04, 0x36
        /*0052*/ 	.short	(.L_238 - .L_237)
.L_237:
        /*0054*/ 	.word	0x00000008
.L_238:


//--------------------- .nv.info._ZN7cutlass13device_kernelIN5flash11enable_sm90INS1_16FlashAttnFwdSm90INS1_25CollectiveMainloopFwdSm90ILi2EN4cute5tupleIJNS5_1CILi1EEES8_S8_EEENS6_IJNS7_ILi64EEESA_SA_EEELi512ENS_10bfloat16_tEfNS_4arch4Sm90ELb0ELb1ELb1ELb1ELb1ELb0ELb1ELb0ELb0ELb1ELb0ELb0EEENS1_21CollectiveEpilogueFwdINS6_IJSA_NS7_ILi512EEESA_EEES9_SC_SE_Li256ELb1ELb1ELb0ELb0EEENS1_36VarlenDynamicPersistentTileSchedulerILi64ELi64ELi256ELi128ELb0ELb1ELb1ELb1ELb0ELb1EEEEEEEEEvNT_6ParamsE --------------------------
	.section	.nv.info._ZN7cutlass13device_kernelIN5flash11enable_sm90INS1_16FlashAttnFwdSm90INS1_25CollectiveMainloopFwdSm90ILi2EN4cute5tupleIJNS5_1CILi1EEES8_S8_EEENS6_IJNS7_ILi64EEESA_SA_EEELi512ENS_10bfloat16_tEfNS_4arch4Sm90ELb0ELb1ELb1ELb1ELb1ELb0ELb1ELb0ELb0ELb1ELb0ELb0EEENS1_21CollectiveEpilogueFwdINS6_IJSA_NS7_ILi512EEESA_EEES9_SC_SE_Li256ELb1ELb1ELb0ELb0EEENS1_36VarlenDynamicPersistentTileSchedulerILi64ELi64ELi256ELi128ELb0ELb1ELb1ELb1ELb0ELb1EEEEEEEEEvNT_6ParamsE,"",@"SHT_CUDA_INFO"
	.sectionflags	@""
	.align	4


	//----- nvinfo : EIATTR_CUDA_API_VERSION
	.align		4
        /*0000*/ 	.byte	0x04, 0x37
        /*0002*/ 	.short	(.L_240 - .L_239)
.L_239:
        /*0004*/ 	.word	0x00000082


	//----- nvinfo : EIATTR_KPARAM_INFO
	.align		4
.L_240:
        /*0008*/ 	.byte	0x04, 0x17
        /*000a*/ 	.short	(.L_242 - .L_241)
.L_241:
        /*000c*/ 	.word	0x00000000
        /*0010*/ 	.short	0x0000
        /*0012*/ 	.short	0x0000
        /*0014*/ 	.byte	0x00, 0xf0, 0x01, 0x2e


	//----- nvinfo : EIATTR_SPARSE_MMA_MASK
	.align		4
.L_242:
        /*0018*/ 	.byte	0x03, 0x50
        /*001a*/ 	.short	0x0000


	//----- nvinfo : EIATTR_MAXREG_COUNT
	.align		4
        /*001c*/ 	.byte	0x03, 0x1b
        /*001e*/ 	.short	0x00a8


	//----- nvinfo : EIATTR_MERCURY_ISA_VERSION
	.align		4
        /*0020*/ 	.byte	0x03, 0x5f
        /*0022*/ 	.short	0x0101


	//----- nvinfo : EIATTR_VRC_CTA_INIT_COUNT
	.align		4
        /*0024*/ 	.byte	0x02, 0x4a
	.zero		1
	.zero		1


	//----- nvinfo : EIATTR_EXIT_INSTR_OFFSETS
	.align		4
        /*0028*/ 	.byte	0x04, 0x1c
        /*002a*/ 	.short	(.L_244 - .L_243)


	//   ....[0]....
.L_243:
        /*002c*/ 	.word	0x00000010


	//----- nvinfo : EIATTR_MAX_THREADS
	.align		4
.L_244:
        /*0030*/ 	.byte	0x04, 0x05
        /*0032*/ 	.short	(.L_246 - .L_245)
.L_245:
        /*0034*/ 	.word	0x00000180
        /*0038*/ 	.word	0x00000001
        /*003c*/ 	.word	0x00000001


	//----- nvinfo : EIATTR_CBANK_PARAM_SIZE
	.align		4
.L_246:
        /*0040*/ 	.byte	0x03, 0x19
        /*0042*/ 	.short	0x0b80


	//----- nvinfo : EIATTR_PARAM_CBANK
	.align		4
        /*0044*/ 	.byte	0x04, 0x0a
        /*0046*/ 	.short	(.L_248 - .L_247)
	.align		4
.L_247:
        /*0048*/ 	.word	index@(.nv.constant0._ZN7cutlass13device_kernelIN5flash11enable_sm90INS1_16FlashAttnFwdSm90INS1_25CollectiveMainloopFwdSm90ILi2EN4cute5tupleIJNS5_1CILi1EEES8_S8_EEENS6_IJNS7_ILi64EEESA_SA_EEELi512ENS_10bfloat16_tEfNS_4arch4Sm90ELb0ELb1ELb1ELb1ELb1ELb0ELb1ELb0ELb0ELb1ELb0ELb0EEENS1_21CollectiveEpilogueFwdINS6_IJSA_NS7_ILi512EEESA_EEES9_SC_SE_Li256ELb1ELb1ELb0ELb0EEENS1_36VarlenDynamicPersistentTileSchedulerILi64ELi64ELi256ELi128ELb0ELb1ELb1ELb1ELb0ELb1EEEEEEEEEvNT_6ParamsE)
        /*004c*/ 	.short	0x0380
        /*004e*/ 	.short	0x0b80


	//----- nvinfo : EIATTR_SW_WAR
	.align		4
.L_248:
        /*0050*/ 	.byte	0x04, 0x36
        /*0052*/ 	.short	(.L_250 - .L_249)
.L_249:
        /*0054*/ 	.word	0x00000008
.L_250:


//--------------------- .nv.info._ZN7cutlass13device_kernelIN5flash11enable_sm90INS1_16FlashAttnFwdSm90INS1_25CollectiveMainloopFwdSm90ILi2EN4cute5tupleIJNS5_1CILi1EEES8_S8_EEENS6_IJNS7_ILi64EEESA_SA_EEELi512ENS_10bfloat16_tEfNS_4arch4Sm90ELb0ELb1ELb1ELb1ELb1ELb1ELb1ELb0ELb0ELb1ELb0ELb0EEENS1_21CollectiveEpilogueFwdINS6_IJSA_NS7_ILi512EEESA_EEES9_SC_SE_Li256ELb1ELb1ELb0ELb0EEENS1_36VarlenDynamicPersistentTileSchedulerILi64ELi64ELi256ELi128ELb0ELb1ELb1ELb1ELb0ELb1EEEEEEEEEvNT_6ParamsE --------------------------
	.section	.nv.info._ZN7cutlass13device_kernelIN5flash11enable_sm90INS1_16FlashAttnFwdSm90INS1_25CollectiveMainloopFwdSm90ILi2EN4cute5tupleIJNS5_1CILi1EEES8_S8_EEENS6_IJNS7_ILi64EEESA_SA_EEELi512ENS_10bfloat16_tEfNS_4arch4Sm90ELb0ELb1ELb1ELb1ELb1ELb1ELb1ELb0ELb0ELb1ELb0ELb0EEENS1_21CollectiveEpilogueFwdINS6_IJSA_NS7_ILi512EEESA_EEES9_SC_SE_Li256ELb1ELb1ELb0ELb0EEENS1_36VarlenDynamicPersistentTileSchedulerILi64ELi64ELi256ELi128ELb0ELb1ELb1ELb1ELb0ELb1EEEEEEEEEvNT_6ParamsE,"",@"SHT_CUDA_INFO"
	.sectionflags	@""
	.align	4


	//----- nvinfo : EIATTR_CUDA_API_VERSION
	.align		4
        /*0000*/ 	.byte	0x04, 0x37
        /*0002*/ 	.short	(.L_252 - .L_251)
.L_251:
        /*0004*/ 	.word	0x00000082


	//----- nvinfo : EIATTR_KPARAM_INFO
	.align		4
.L_252:
        /*0008*/ 	.byte	0x04, 0x17
        /*000a*/ 	.short	(.L_254 - .L_253)
.L_253:
        /*000c*/ 	.word	0x00000000
        /*0010*/ 	.short	0x0000
        /*0012*/ 	.short	0x0000
        /*0014*/ 	.byte	0x00, 0xf0, 0x01, 0x2e


	//----- nvinfo : EIATTR_SPARSE_MMA_MASK
	.align		4
.L_254:
        /*0018*/ 	.byte	0x03, 0x50
        /*001a*/ 	.short	0x0000


	//----- nvinfo : EIATTR_MAXREG_COUNT
	.align		4
        /*001c*/ 	.byte	0x03, 0x1b
        /*001e*/ 	.short	0x00a8


	//----- nvinfo : EIATTR_MERCURY_ISA_VERSION
	.align		4
        /*0020*/ 	.byte	0x03, 0x5f
        /*0022*/ 	.short	0x0101


	//----- nvinfo : EIATTR_VRC_CTA_INIT_COUNT
	.align		4
        /*0024*/ 	.byte	0x02, 0x4a
	.zero		1
	.zero		1


	//----- nvinfo : EIATTR_EXIT_INSTR_OFFSETS
	.align		4
        /*0028*/ 	.byte	0x04, 0x1c
        /*002a*/ 	.short	(.L_256 - .L_255)


	//   ....[0]....
.L_255:
        /*002c*/ 	.word	0x00000010


	//----- nvinfo : EIATTR_MAX_THREADS
	.align		4
.L_256:
        /*0030*/ 	.byte	0x04, 0x05
        /*0032*/ 	.short	(.L_258 - .L_257)
.L_257:
        /*0034*/ 	.word	0x00000180
        /*0038*/ 	.word	0x00000001
        /*003c*/ 	.word	0x00000001


	//----- nvinfo : EIATTR_CBANK_PARAM_SIZE
	.align		4
.L_258:
        /*0040*/ 	.byte	0x03, 0x19
        /*0042*/ 	.short	0x0b80


	//----- nvinfo : EIATTR_PARAM_CBANK
	.align		4
        /*0044*/ 	.byte	0x04, 0x0a
        /*0046*/ 	.short	(.L_260 - .L_259)
	.align		4
.L_259:
        /*0048*/ 	.word	index@(.nv.constant0._ZN7cutlass13device_kernelIN5flash11enable_sm90INS1_16FlashAttnFwdSm90INS1_25CollectiveMainloopFwdSm90ILi2EN4cute5tupleIJNS5_1CILi1EEES8_S8_EEENS6_IJNS7_ILi64EEESA_SA_EEELi512ENS_10bfloat16_tEfNS_4arch4Sm90ELb0ELb1ELb1ELb1ELb1ELb1ELb1ELb0ELb0ELb1ELb0ELb0EEENS1_21CollectiveEpilogueFwdINS6_IJSA_NS7_ILi512EEESA_EEES9_SC_SE_Li256ELb1ELb1ELb0ELb0EEENS1_36VarlenDynamicPersistentTileSchedulerILi64ELi64ELi256ELi128ELb0ELb1ELb1ELb1ELb0ELb1EEEEEEEEEvNT_6ParamsE)
        /*004c*/ 	.short	0x0380
        /*004e*/ 	.short	0x0b80


	//----- nvinfo : EIATTR_SW_WAR
	.align		4
.L_260:
        /*0050*/ 	.byte	0x04, 0x36
        /*0052*/ 	.short	(.L_262 - .L_261)
.L_261:
        /*0054*/ 	.word	0x00000008
.L_262:


//--------------------- .nv.info._ZN7cutlass13device_kernelIN5flash11enable_sm90INS1_16FlashAttnFwdSm90INS1_25CollectiveMainloopFwdSm90ILi2EN4cute5tupleIJNS5_1CILi1EEES8_S8_EEENS6_IJNS7_ILi64EEESA_SA_EEELi512ENS_10bfloat16_tEfNS_4arch4Sm90ELb1ELb0ELb1ELb0ELb1ELb0ELb0ELb0ELb0ELb1ELb0ELb0EEENS1_21CollectiveEpilogueFwdINS6_IJSA_NS7_ILi512EEESA_EEES9_SC_SE_Li256ELb0ELb1ELb0ELb0EEENS1_30DynamicPersistentTileSchedulerILi256ELi128ELb0ELb1ELb1EEEEEEEEEvNT_6ParamsE --------------------------
	.section	.nv.info._ZN7cutlass13device_kernelIN5flash11enable_sm90INS1_16FlashAttnFwdSm90INS1_25CollectiveMainloopFwdSm90ILi2EN4cute5tupleIJNS5_1CILi1EEES8_S8_EEENS6_IJNS7_ILi64EEESA_SA_EEELi512ENS_10bfloat16_tEfNS_4arch4Sm90ELb1ELb0ELb1ELb0ELb1ELb0ELb0ELb0ELb0ELb1ELb0ELb0EEENS1_21CollectiveEpilogueFwdINS6_IJSA_NS7_ILi512EEESA_EEES9_SC_SE_Li256ELb0ELb1ELb0ELb0EEENS1_30DynamicPersistentTileSchedulerILi256ELi128ELb0ELb1ELb1EEEEEEEEEvNT_6ParamsE,"",@"SHT_CUDA_INFO"
	.sectionflags	@""
	.align	4


	//----- nvinfo : EIATTR_CUDA_API_VERSION
	.align		4
        /*0000*/ 	.byte	0x04, 0x37
        /*0002*/ 	.short	(.L_264 - .L_263)
.L_263:
        /*0004*/ 	.word	0x00000082


	//----- nvinfo : EIATTR_KPARAM_INFO
	.align		4
.L_264:
        /*0008*/ 	.byte	0x04, 0x17
        /*000a*/ 	.short	(.L_266 - .L_265)
.L_265:
        /*000c*/ 	.word	0x00000000
        /*0010*/ 	.short	0x0000
        /*0012*/ 	.short	0x0000
        /*0014*/ 	.byte	0x00, 0xf0, 0x01, 0x2a


	//----- nvinfo : EIATTR_SPARSE_MMA_MASK
	.align		4
.L_266:
        /*0018*/ 	.byte	0x03, 0x50
        /*001a*/ 	.short	0x0000


	//----- nvinfo : EIATTR_MAXREG_COUNT
	.align		4
        /*001c*/ 	.byte	0x03, 0x1b
        /*001e*/ 	.short	0x00a8


	//----- nvinfo : EIATTR_MERCURY_ISA_VERSION
	.align		4
        /*0020*/ 	.byte	0x03, 0x5f
        /*0022*/ 	.short	0x0101


	//----- nvinfo : EIATTR_VRC_CTA_INIT_COUNT
	.align		4
        /*0024*/ 	.byte	0x02, 0x4a
	.zero		1
	.zero		1


	//----- nvinfo : EIATTR_EXIT_INSTR_OFFSETS
	.align		4
        /*0028*/ 	.byte	0x04, 0x1c
        /*002a*/ 	.short	(.L_268 - .L_267)


	//   ....[0]....
.L_267:
        /*002c*/ 	.word	0x00000010


	//----- nvinfo : EIATTR_MAX_THREADS
	.align		4
.L_268:
        /*0030*/ 	.byte	0x04, 0x05
        /*0032*/ 	.short	(.L_270 - .L_269)
.L_269:
        /*0034*/ 	.word	0x00000180
        /*0038*/ 	.word	0x00000001
        /*003c*/ 	.word	0x00000001


	//----- nvinfo : EIATTR_CBANK_PARAM_SIZE
	.align		4
.L_270:
        /*0040*/ 	.byte	0x03, 0x19
        /*0042*/ 	.short	0x0a80


	//----- nvinfo : EIATTR_PARAM_CBANK
	.align		4
        /*0044*/ 	.byte	0x04, 0x0a
        /*0046*/ 	.short	(.L_272 - .L_271)
	.align		4
.L_271:
        /*0048*/ 	.word	index@(.nv.constant0._ZN7cutlass13device_kernelIN5flash11enable_sm90INS1_16FlashAttnFwdSm90INS1_25CollectiveMainloopFwdSm90ILi2EN4cute5tupleIJNS5_1CILi1EEES8_S8_EEENS6_IJNS7_ILi64EEESA_SA_EEELi512ENS_10bfloat16_tEfNS_4arch4Sm90ELb1ELb0ELb1ELb0ELb1ELb0ELb0ELb0ELb0ELb1ELb0ELb0EEENS1_21CollectiveEpilogueFwdINS6_IJSA_NS7_ILi512EEESA_EEES9_SC_SE_Li256ELb0ELb1ELb0ELb0EEENS1_30DynamicPersistentTileSchedulerILi256ELi128ELb0ELb1ELb1EEEEEEEEEvNT_6ParamsE)
        /*004c*/ 	.short	0x0380
        /*004e*/ 	.short	0x0a80


	//----- nvinfo : EIATTR_SW_WAR
	.align		4
.L_272:
        /*0050*/ 	.byte	0x04, 0x36
        /*0052*/ 	.short	(.L_274 - .L_273)
.L_273:
        /*0054*/ 	.word	0x00000008
.L_274:


//--------------------- .nv.info._ZN7cutlass13device_kernelIN5flash11enable_sm90INS1_16FlashAttnFwdSm90INS1_25CollectiveMainloopFwdSm90ILi2EN4cute5tupleIJNS5_1CILi1EEES8_S8_EEENS6_IJNS7_ILi64EEESA_SA_EEELi512ENS_10bfloat16_tEfNS_4arch4Sm90ELb1ELb0ELb1ELb0ELb1ELb0ELb1ELb0ELb0ELb1ELb0ELb0EEENS1_21CollectiveEpilogueFwdINS6_IJSA_NS7_ILi512EEESA_EEES9_SC_SE_Li256ELb0ELb1ELb0ELb0EEENS1_30DynamicPersistentTileSchedulerILi256ELi128ELb0ELb1ELb1EEEEEEEEEvNT_6ParamsE --------------------------
	.section	.nv.info._ZN7cutlass13device_kernelIN5flash11enable_sm90INS1_16FlashAttnFwdSm90INS1_25CollectiveMainloopFwdSm90ILi2EN4cute5tupleIJNS5_1CILi1EEES8_S8_EEENS6_IJNS7_ILi64EEESA_SA_EEELi512ENS_10bfloat16_tEfNS_4arch4Sm90ELb1ELb0ELb1ELb0ELb1ELb0ELb1ELb0ELb0ELb1ELb0ELb0EEENS1_21CollectiveEpilogueFwdINS6_IJSA_NS7_ILi512EEESA_EEES9_SC_SE_Li256ELb0ELb1ELb0ELb0EEENS1_30DynamicPersistentTileSchedulerILi256ELi128ELb0ELb1ELb1EEEEEEEEEvNT_6ParamsE,"",@"SHT_CUDA_INFO"
	.sectionflags	@""
	.align	4


	//----- nvinfo : EIATTR_CUDA_API_VERSION
	.align		4
        /*0000*/ 	.byte	0x04, 0x37
        /*0002*/ 	.short	(.L_276 - .L_275)
.L_275:
        /*0004*/ 	.word	0x00000082


	//----- nvinfo : EIATTR_KPARAM_INFO
	.align		4
.L_276:
        /*0008*/ 	.byte	0x04, 0x17
        /*000a*/ 	.short	(.L_278 - .L_277)
.L_277:
        /*000c*/ 	.word	0x00000000
        /*0010*/ 	.short	0x0000
        /*0012*/ 	.short	0x0000
        /*0014*/ 	.byte	0x00, 0xf0, 0x01, 0x2e


	//----- nvinfo : EIATTR_SPARSE_MMA_MASK
	.align		4
.L_278:
        /*0018*/ 	.byte	0x03, 0x50
        /*001a*/ 	.short	0x0000


	//----- nvinfo : EIATTR_MAXREG_COUNT
	.align		4
        /*001c*/ 	.byte	0x03, 0x1b
        /*001e*/ 	.short	0x00a8


	//----- nvinfo : EIATTR_MERCURY_ISA_VERSION
	.align		4
        /*0020*/ 	.byte	0x03, 0x5f
        /*0022*/ 	.short	0x0101


	//----- nvinfo : EIATTR_VRC_CTA_INIT_COUNT
	.align		4
        /*0024*/ 	.byte	0x02, 0x4a
	.zero		1
	.zero		1


	//----- nvinfo : EIATTR_EXIT_INSTR_OFFSETS
	.align		4
        /*0028*/ 	.byte	0x04, 0x1c
        /*002a*/ 	.short	(.L_280 - .L_279)


	//   ....[0]....
.L_279:
        /*002c*/ 	.word	0x00000010


	//----- nvinfo : EIATTR_MAX_THREADS
	.align		4
.L_280:
        /*0030*/ 	.byte	0x04, 0x05
        /*0032*/ 	.short	(.L_282 - .L_281)
.L_281:
        /*0034*/ 	.word	0x00000180
        /*0038*/ 	.word	0x00000001
        /*003c*/ 	.word	0x00000001


	//----- nvinfo : EIATTR_CBANK_PARAM_SIZE
	.align		4
.L_282:
        /*0040*/ 	.byte	0x03, 0x19
        /*0042*/ 	.short	0x0b80


	//----- nvinfo : EIATTR_PARAM_CBANK
	.align		4
        /*0044*/ 	.byte	0x04, 0x0a
        /*0046*/ 	.short	(.L_284 - .L_283)
	.align		4
.L_283:
        /*0048*/ 	.word	index@(.nv.constant0._ZN7cutlass13device_kernelIN5flash11enable_sm90INS1_16FlashAttnFwdSm90INS1_25CollectiveMainloopFwdSm90ILi2EN4cute5tupleIJNS5_1CILi1EEES8_S8_EEENS6_IJNS7_ILi64EEESA_SA_EEELi512ENS_10bfloat16_tEfNS_4arch4Sm90ELb1ELb0ELb1ELb0ELb1ELb0ELb1ELb0ELb0ELb1ELb0ELb0EEENS1_21CollectiveEpilogueFwdINS6_IJSA_NS7_ILi512EEESA_EEES9_SC_SE_Li256ELb0ELb1ELb0ELb0EEENS1_30DynamicPersistentTileSchedulerILi256ELi128ELb0ELb1ELb1EEEEEEEEEvNT_6ParamsE)
        /*004c*/ 	.short	0x0380
        /*004e*/ 	.short	0x0b80


	//----- nvinfo : EIATTR_SW_WAR
	.align		4
.L_284:
        /*0050*/ 	.byte	0x04, 0x36
        /*0052*/ 	.short	(.L_286 - .L_285)
.L_285:
        /*0054*/ 	.word	0x00000008
.L_286:


//--------------------- .nv.info._ZN7cutlass13device_kernelIN5flash11enable_sm90INS1_16FlashAttnFwdSm90INS1_25CollectiveMainloopFwdSm90ILi2EN4cute5tupleIJNS5_1CILi1EEES8_S8_EEENS6_IJNS7_ILi64EEESA_SA_EEELi512ENS_10bfloat16_tEfNS_4arch4Sm90ELb1ELb0ELb1ELb1ELb1ELb0ELb0ELb0ELb0ELb1ELb0ELb0EEENS1_21CollectiveEpilogueFwdINS6_IJSA_NS7_ILi512EEESA_EEES9_SC_SE_Li256ELb1ELb1ELb0ELb0EEENS1_36VarlenDynamicPersistentTileSchedulerILi64ELi64ELi256ELi128ELb0ELb1ELb1ELb1ELb1ELb1EEEEEEEEEvNT_6ParamsE --------------------------
	.section	.nv.info._ZN7cutlass13device_kernelIN5flash11enable_sm90INS1_16FlashAttnFwdSm90INS1_25CollectiveMainloopFwdSm90ILi2EN4cute5tupleIJNS5_1CILi1EEES8_S8_EEENS6_IJNS7_ILi64EEESA_SA_EEELi512ENS_10bfloat16_tEfNS_4arch4Sm90ELb1ELb0ELb1ELb1ELb1ELb0ELb0ELb0ELb0ELb1ELb0ELb0EEENS1_21CollectiveEpilogueFwdINS6_IJSA_NS7_ILi512EEESA_EEES9_SC_SE_Li256ELb1ELb1ELb0ELb0EEENS1_36VarlenDynamicPersistentTileSchedulerILi64ELi64ELi256ELi128ELb0ELb1ELb1ELb1ELb1ELb1EEEEEEEEEvNT_6ParamsE,"",@"SHT_CUDA_INFO"
	.sectionflags	@""
	.align	4


	//----- nvinfo : EIATTR_CUDA_API_VERSION
	.align		4
        /*0000*/ 	.byte	0x04, 0x37
        /*0002*/ 	.short	(.L_288 - .L_287)
.L_287:
        /*0004*/ 	.word	0x00000082


	//----- nvinfo : EIATTR_KPARAM_INFO
	.align		4
.L_288:
        /*0008*/ 	.byte	0x04, 0x17
        /*000a*/ 	.short	(.L_290 - .L_289)
.L_289:
        /*000c*/ 	.word	0x00000000
        /*0010*/ 	.short	0x0000
        /*0012*/ 	.short	0x0000
        /*0014*/ 	.byte	0x00, 0xf0, 0x01, 0x2a


	//----- nvinfo : EIATTR_SPARSE_MMA_MASK
	.align		4
.L_290:
        /*0018*/ 	.byte	0x03, 0x50
        /*001a*/ 	.short	0x0000


	//----- nvinfo : EIATTR_MAXREG_COUNT
	.align		4
        /*001c*/ 	.byte	0x03, 0x1b
        /*001e*/ 	.short	0x00a8


	//----- nvinfo : EIATTR_MERCURY_ISA_VERSION
	.align		4
        /*0020*/ 	.byte	0x03, 0x5f
        /*0022*/ 	.short	0x0101


	//----- nvinfo : EIATTR_VRC_CTA_INIT_COUNT
	.align		4
        /*0024*/ 	.byte	0x02, 0x4a
	.zero		1
	.zero		1


	//----- nvinfo : EIATTR_EXIT_INSTR_OFFSETS
	.align		4
        /*0028*/ 	.byte	0x04, 0x1c
        /*002a*/ 	.short	(.L_292 - .L_291)


	//   ....[0]....
.L_291:
        /*002c*/ 	.word	0x00000010


	//----- nvinfo : EIATTR_MAX_THREADS
	.align		4
.L_292:
        /*0030*/ 	.byte	0x04, 0x05
        /*0032*/ 	.short	(.L_294 - .L_293)
.L_293:
        /*0034*/ 	.word	0x00000180
        /*0038*/ 	.word	0x00000001
        /*003c*/ 	.word	0x00000001


	//----- nvinfo : EIATTR_CBANK_PARAM_SIZE
	.align		4
.L_294:
        /*0040*/ 	.byte	0x03, 0x19
        /*0042*/ 	.short	0x0a80


	//----- nvinfo : EIATTR_PARAM_CBANK
	.align		4
        /*0044*/ 	.byte	0x04, 0x0a
        /*0046*/ 	.short	(.L_296 - .L_295)
	.align		4
.L_295:
        /*0048*/ 	.word	index@(.nv.constant0._ZN7cutlass13device_kernelIN5flash11enable_sm90INS1_16FlashAttnFwdSm90INS1_25CollectiveMainloopFwdSm90ILi2EN4cute5tupleIJNS5_1CILi1EEES8_S8_EEENS6_IJNS7_ILi64EEESA_SA_EEELi512ENS_10bfloat16_tEfNS_4arch4Sm90ELb1ELb0ELb1ELb1ELb1ELb0ELb0ELb0ELb0ELb1ELb0ELb0EEENS1_21CollectiveEpilogueFwdINS6_IJSA_NS7_ILi512EEESA_EEES9_SC_SE_Li256ELb1ELb1ELb0ELb0EEENS1_36VarlenDynamicPersistentTileSchedulerILi64ELi64ELi256ELi128ELb0ELb1ELb1ELb1ELb1ELb1EEEEEEEEEvNT_6ParamsE)
        /*004c*/ 	.short	0x0380
        /*004e*/ 	.short	0x0a80


	//----- nvinfo : EIATTR_SW_WAR
	.align		4
.L_296:
        /*0050*/ 	.byte	0x04, 0x36
        /*0052*/ 	.short	(.L_298 - .L_297)
.L_297:
        /*0054*/ 	.word	0x00000008
.L_298:


//--------------------- .nv.info._ZN7cutlass13device_kernelIN5flash11enable_sm90INS1_16FlashAttnFwdSm90INS1_25CollectiveMainloopFwdSm90ILi2EN4cute5tupleIJNS5_1CILi1EEES8_S8_EEENS6_IJNS7_ILi64EEESA_SA_EEELi512ENS_10bfloat16_tEfNS_4arch4Sm90ELb1ELb0ELb1ELb1ELb1ELb1ELb0ELb0ELb0ELb1ELb0ELb0EEENS1_21CollectiveEpilogueFwdINS6_IJSA_NS7_ILi512EEESA_EEES9_SC_SE_Li256ELb1ELb1ELb0ELb0EEENS1_36VarlenDynamicPersistentTileSchedulerILi64ELi64ELi256ELi128ELb0ELb1ELb1ELb1ELb1ELb1EEEEEEEEEvNT_6ParamsE --------------------------
	.section	.nv.info._ZN7cutlass13device_kernelIN5flash11enable_sm90INS1_16FlashAttnFwdSm90INS1_25CollectiveMainloopFwdSm90ILi2EN4cute5tupleIJNS5_1CILi1EEES8_S8_EEENS6_IJNS7_ILi64EEESA_SA_EEELi512ENS_10bfloat16_tEfNS_4arch4Sm90ELb1ELb0ELb1ELb1ELb1ELb1ELb0ELb0ELb0ELb1ELb0ELb0EEENS1_21CollectiveEpilogueFwdINS6_IJSA_NS7_ILi512EEESA_EEES9_SC_SE_Li256ELb1ELb1ELb0ELb0EEENS1_36VarlenDynamicPersistentTileSchedulerILi64ELi64ELi256ELi128ELb0ELb1ELb1ELb1ELb1ELb1EEEEEEEEEvNT_6ParamsE,"",@"SHT_CUDA_INFO"
	.sectionflags	@""
	.align	4


	//----- nvinfo : EIATTR_CUDA_API_VERSION
	.align		4
        /*0000*/ 	.byte	0x04, 0x37
        /*0002*/ 	.short	(.L_300 - .L_299)
.L_299:
        /*0004*/ 	.word	0x00000082


	//----- nvinfo : EIATTR_KPARAM_INFO
	.align		4
.L_300:
        /*0008*/ 	.byte	0x04, 0x17
        /*000a*/ 	.short	(.L_302 - .L_301)
.L_301:
        /*000c*/ 	.word	0x00000000
        /*0010*/ 	.short	0x0000
        /*0012*/ 	.short	0x0000
        /*0014*/ 	.byte	0x00, 0xf0, 0x01, 0x2a


	//----- nvinfo : EIATTR_SPARSE_MMA_MASK
	.align		4
.L_302:
        /*0018*/ 	.byte	0x03, 0x50
        /*001a*/ 	.short	0x0000


	//----- nvinfo : EIATTR_MAXREG_COUNT
	.align		4
        /*001c*/ 	.byte	0x03, 0x1b
        /*001e*/ 	.short	0x00a8


	//----- nvinfo : EIATTR_MERCURY_ISA_VERSION
	.align		4
        /*0020*/ 	.byte	0x03, 0x5f
        /*0022*/ 	.short	0x0101


	//----- nvinfo : EIATTR_VRC_CTA_INIT_COUNT
	.align		4
        /*0024*/ 	.byte	0x02, 0x4a
	.zero		1
	.zero		1


	//----- nvinfo : EIATTR_EXIT_INSTR_OFFSETS
	.align		4
        /*0028*/ 	.byte	0x04, 0x1c
        /*002a*/ 	.short	(.L_304 - .L_303)


	//   ....[0]....
.L_303:
        /*002c*/ 	.word	0x00000010


	//----- nvinfo : EIATTR_MAX_THREADS
	.align		4
.L_304:
        /*0030*/ 	.byte	0x04, 0x05
        /*0032*/ 	.short	(.L_306 - .L_305)
.L_305:
        /*0034*/ 	.word	0x00000180
        /*0038*/ 	.word	0x00000001
        /*003c*/ 	.word	0x00000001


	//----- nvinfo : EIATTR_CBANK_PARAM_SIZE
	.align		4
.L_306:
        /*0040*/ 	.byte	0x03, 0x19
        /*0042*/ 	.short	0x0a80


	//----- nvinfo : EIATTR_PARAM_CBANK
	.align		4
        /*0044*/ 	.byte	0x04, 0x0a
        /*0046*/ 	.short	(.L_308 - .L_307)
	.align		4
.L_307:
        /*0048*/ 	.word	index@(.nv.constant0._ZN7cutlass13device_kernelIN5flash11enable_sm90INS1_16FlashAttnFwdSm90INS1_25CollectiveMainloopFwdSm90ILi2EN4cute5tupleIJNS5_1CILi1EEES8_S8_EEENS6_IJNS7_ILi64EEESA_SA_EEELi512ENS_10bfloat16_tEfNS_4arch4Sm90ELb1ELb0ELb1ELb1ELb1ELb1ELb0ELb0ELb0ELb1ELb0ELb0EEENS1_21CollectiveEpilogueFwdINS6_IJSA_NS7_ILi512EEESA_EEES9_SC_SE_Li256ELb1ELb1ELb0ELb0EEENS1_36VarlenDynamicPersistentTileSchedulerILi64ELi64ELi256ELi128ELb0ELb1ELb1ELb1ELb1ELb1EEEEEEEEEvNT_6ParamsE)
        /*004c*/ 	.short	0x0380
        /*004e*/ 	.short	0x0a80


	//----- nvinfo : EIATTR_SW_WAR
	.align		4
.L_308:
        /*0050*/ 	.byte	0x04, 0x36
        /*0052*/ 	.short	(.L_310 - .L_309)
.L_309:
        /*0054*/ 	.word	0x00000008
.L_310:


//--------------------- .nv.info._ZN7cutlass13device_kernelIN5flash11enable_sm90INS1_16FlashAttnFwdSm90INS1_25CollectiveMainloopFwdSm90ILi2EN4cute5tupleIJNS5_1CILi1EEES8_S8_EEENS6_IJNS7_ILi64EEESA_SA_EEELi512ENS_10bfloat16_tEfNS_4arch4Sm90ELb1ELb0ELb1ELb1ELb1ELb0ELb1ELb0ELb0ELb1ELb0ELb0EEENS1_21CollectiveEpilogueFwdINS6_IJSA_NS7_ILi512EEESA_EEES9_SC_SE_Li256ELb1ELb1ELb0ELb0EEENS1_36VarlenDynamicPersistentTileSchedulerILi64ELi64ELi256ELi128ELb0ELb1ELb1ELb1ELb1ELb1EEEEEEEEEvNT_6ParamsE --------------------------
	.section	.nv.info._ZN7cutlass13device_kernelIN5flash11enable_sm90INS1_16FlashAttnFwdSm90INS1_25CollectiveMainloopFwdSm90ILi2EN4cute5tupleIJNS5_1CILi1EEES8_S8_EEENS6_IJNS7_ILi64EEESA_SA_EEELi512ENS_10bfloat16_tEfNS_4arch4Sm90ELb1ELb0ELb1ELb1ELb1ELb0ELb1ELb0ELb0ELb1ELb0ELb0EEENS1_21CollectiveEpilogueFwdINS6_IJSA_NS7_ILi512EEESA_EEES9_SC_SE_Li256ELb1ELb1ELb0ELb0EEENS1_36VarlenDynamicPersistentTileSchedulerILi64ELi64ELi256ELi128ELb0ELb1ELb1ELb1ELb1ELb1EEEEEEEEEvNT_6ParamsE,"",@"SHT_CUDA_INFO"
	.sectionflags	@""
	.align	4


	//----- nvinfo : EIATTR_CUDA_API_VERSION
	.align		4
        /*0000*/ 	.byte	0x04, 0x37
        /*0002*/ 	.short	(.L_312 - .L_311)
.L_311:
        /*0004*/ 	.word	0x00000082


	//----- nvinfo : EIATTR_KPARAM_INFO
	.align		4
.L_312:
        /*0008*/ 	.byte	0x04, 0x17
        /*000a*/ 	.short	(.L_314 - .L_313)
.L_313:
        /*000c*/ 	.word	0x00000000
        /*0010*/ 	.short	0x0000
        /*0012*/ 	.short	0x0000
        /*0014*/ 	.byte	0x00, 0xf0, 0x01, 0x2e


	//----- nvinfo : EIATTR_SPARSE_MMA_MASK
	.align		4
.L_314:
        /*0018*/ 	.byte	0x03, 0x50
        /*001a*/ 	.short	0x0000


	//----- nvinfo : EIATTR_MAXREG_COUNT
	.align		4
        /*001c*/ 	.byte	0x03, 0x1b
        /*001e*/ 	.short	0x00a8


	//----- nvinfo : EIATTR_MERCURY_ISA_VERSION
	.align		4
        /*0020*/ 	.byte	0x03, 0x5f
        /*0022*/ 	.short	0x0101


	//----- nvinfo : EIATTR_VRC_CTA_INIT_COUNT
	.align		4
        /*0024*/ 	.byte	0x02, 0x4a
	.zero		1
	.zero		1


	//----- nvinfo : EIATTR_EXIT_INSTR_OFFSETS
	.align		4
        /*0028*/ 	.byte	0x04, 0x1c
        /*002a*/ 	.short	(.L_316 - .L_315)


	//   ....[0]....
.L_315:
        /*002c*/ 	.word	0x00000010


	//----- nvinfo : EIATTR_MAX_THREADS
	.align		4
.L_316:
        /*0030*/ 	.byte	0x04, 0x05
        /*0032*/ 	.short	(.L_318 - .L_317)
.L_317:
        /*0034*/ 	.word	0x00000180
        /*0038*/ 	.word	0x00000001
        /*003c*/ 	.word	0x00000001


	//----- nvinfo : EIATTR_CBANK_PARAM_SIZE
	.align		4
.L_318:
        /*0040*/ 	.byte	0x03, 0x19
        /*0042*/ 	.short	0x0b80


	//----- nvinfo : EIATTR_PARAM_CBANK
	.align		4
        /*0044*/ 	.byte	0x04, 0x0a
        /*0046*/ 	.short	(.L_320 - .L_319)
	.align		4
.L_319:
        /*0048*/ 	.word	index@(.nv.constant0._ZN7cutlass13device_kernelIN5flash11enable_sm90INS1_16FlashAttnFwdSm90INS1_25CollectiveMainloopFwdSm90ILi2EN4cute5tupleIJNS5_1CILi1EEES8_S8_EEENS6_IJNS7_ILi64EEESA_SA_EEELi512ENS_10bfloat16_tEfNS_4arch4Sm90ELb1ELb0ELb1ELb1ELb1ELb0ELb1ELb0ELb0ELb1ELb0ELb0EEENS1_21CollectiveEpilogueFwdINS6_IJSA_NS7_ILi512EEESA_EEES9_SC_SE_Li256ELb1ELb1ELb0ELb0EEENS1_36VarlenDynamicPersistentTileSchedulerILi64ELi64ELi256ELi128ELb0ELb1ELb1ELb1ELb1ELb1EEEEEEEEEvNT_6ParamsE)
        /*004c*/ 	.short	0x0380
        /*004e*/ 	.short	0x0b80


	//----- nvinfo : EIATTR_SW_WAR
	.align		4
.L_320:
        /*0050*/ 	.byte	0x04, 0x36
        /*0052*/ 	.short	(.L_322 - .L_321)
.L_321:
        /*0054*/ 	.word	0x00000008
.L_322:


//--------------------- .nv.info._ZN7cutlass13device_kernelIN5flash11enable_sm90INS1_16FlashAttnFwdSm90INS1_25CollectiveMainloopFwdSm90ILi2EN4cute5tupleIJNS5_1CILi1EEES8_S8_EEENS6_IJNS7_ILi64EEESA_SA_EEELi512ENS_10bfloat16_tEfNS_4arch4Sm90ELb1ELb0ELb1ELb1ELb1ELb1ELb1ELb0ELb0ELb1ELb0ELb0EEENS1_21CollectiveEpilogueFwdINS6_IJSA_NS7_ILi512EEESA_EEES9_SC_SE_Li256ELb1ELb1ELb0ELb0EEENS1_36VarlenDynamicPersistentTileSchedulerILi64ELi64ELi256ELi128ELb0ELb1ELb1ELb1ELb1ELb1EEEEEEEEEvNT_6ParamsE --------------------------
	.section	.nv.info._ZN7cutlass13device_kernelIN5flash11enable_sm90INS1_16FlashAttnFwdSm90INS1_25CollectiveMainloopFwdSm90ILi2EN4cute5tupleIJNS5_1CILi1EEES8_S8_EEENS6_IJNS7_ILi64EEESA_SA_EEELi512ENS_10bfloat16_tEfNS_4arch4Sm90ELb1ELb0ELb1ELb1ELb1ELb1ELb1ELb0ELb0ELb1ELb0ELb0EEENS1_21CollectiveEpilogueFwdINS6_IJSA_NS7_ILi512EEESA_EEES9_SC_SE_Li256ELb1ELb1ELb0ELb0EEENS1_36VarlenDynamicPersistentTileSchedulerILi64ELi64ELi256ELi128ELb0ELb1ELb1ELb1ELb1ELb1EEEEEEEEEvNT_6ParamsE,"",@"SHT_CUDA_INFO"
	.sectionflags	@""
	.align	4


	//----- nvinfo : EIATTR_CUDA_API_VERSION
	.align		4
        /*0000*/ 	.byte	0x04, 0x37
        /*0002*/ 	.short	(.L_324 - .L_323)
.L_323:
        /*0004*/ 	.word	0x00000082


	//----- nvinfo : EIATTR_KPARAM_INFO
	.align		4
.L_324:
        /*0008*/ 	.byte	0x04, 0x17
        /*000a*/ 	.short	(.L_326 - .L_325)
.L_325:
        /*000c*/ 	.word	0x00000000
        /*0010*/ 	.short	0x0000
        /*0012*/ 	.short	0x0000
        /*0014*/ 	.byte	0x00, 0xf0, 0x01, 0x2e


	//----- nvinfo : EIATTR_SPARSE_MMA_MASK
	.align		4
.L_326:
        /*0018*/ 	.byte	0x03, 0x50
        /*001a*/ 	.short	0x0000


	//----- nvinfo : EIATTR_MAXREG_COUNT
	.align		4
        /*001c*/ 	.byte	0x03, 0x1b
        /*001e*/ 	.short	0x00a8


	//----- nvinfo : EIATTR_MERCURY_ISA_VERSION
	.align		4
        /*0020*/ 	.byte	0x03, 0x5f
        /*0022*/ 	.short	0x0101


	//----- nvinfo : EIATTR_VRC_CTA_INIT_COUNT
	.align		4
        /*0024*/ 	.byte	0x02, 0x4a
	.zero		1
	.zero		1


	//----- nvinfo : EIATTR_EXIT_INSTR_OFFSETS
	.align		4
        /*0028*/ 	.byte	0x04, 0x1c
        /*002a*/ 	.short	(.L_328 - .L_327)


	//   ....[0]....
.L_327:
        /*002c*/ 	.word	0x00000010


	//----- nvinfo : EIATTR_MAX_THREADS
	.align		4
.L_328:
        /*0030*/ 	.byte	0x04, 0x05
        /*0032*/ 	.short	(.L_330 - .L_329)
.L_329:
        /*0034*/ 	.word	0x00000180
        /*0038*/ 	.word	0x00000001
        /*003c*/ 	.word	0x00000001


	//----- nvinfo : EIATTR_CBANK_PARAM_SIZE
	.align		4
.L_330:
        /*0040*/ 	.byte	0x03, 0x19
        /*0042*/ 	.short	0x0b80


	//----- nvinfo : EIATTR_PARAM_CBANK
	.align		4
        /*0044*/ 	.byte	0x04, 0x0a
        /*0046*/ 	.short	(.L_332 - .L_331)
	.align		4
.L_331:
        /*0048*/ 	.word	index@(.nv.constant0._ZN7cutlass13device_kernelIN5flash11enable_sm90INS1_16FlashAttnFwdSm90INS1_25CollectiveMainloopFwdSm90ILi2EN4cute5tupleIJNS5_1CILi1EEES8_S8_EEENS6_IJNS7_ILi64EEESA_SA_EEELi512ENS_10bfloat16_tEfNS_4arch4Sm90ELb1ELb0ELb1ELb1ELb1ELb1ELb1ELb0ELb0ELb1ELb0ELb0EEENS1_21CollectiveEpilogueFwdINS6_IJSA_NS7_ILi512EEESA_EEES9_SC_SE_Li256ELb1ELb1ELb0ELb0EEENS1_36VarlenDynamicPersistentTileSchedulerILi64ELi64ELi256ELi128ELb0ELb1ELb1ELb1ELb1ELb1EEEEEEEEEvNT_6ParamsE)
        /*004c*/ 	.short	0x0380
        /*004e*/ 	.short	0x0b80


	//----- nvinfo : EIATTR_SW_WAR
	.align		4
.L_332:
        /*0050*/ 	.byte	0x04, 0x36
        /*0052*/ 	.short	(.L_334 - .L_333)
.L_333:
        /*0054*/ 	.word	0x00000008
.L_334:


//--------------------- .nv.callgraph             --------------------------
	.section	.nv.callgraph,"",@"SHT_CUDA_CALLGRAPH"
	.align	4
	.sectionentsize	8
	.align		4
        /*0000*/ 	.word	0x00000000
	.align		4
        /*0004*/ 	.word	0xffffffff
	.align		4
        /*0008*/ 	.word	0x00000000
	.align		4
        /*000c*/ 	.word	0xfffffffe
	.align		4
        /*0010*/ 	.word	0x00000000
	.align		4
        /*0014*/ 	.word	0xfffffffd
	.align		4
        /*0018*/ 	.word	0x00000000
	.align		4
        /*001c*/ 	.word	0xfffffffc


//--------------------- .nv.constant4             --------------------------
	.section	.nv.constant4,"a",@progbits
	.align	8
	.align		8
.nv.constant4:
        /*0000*/ 	.dword	_ZN83_INTERNAL_0d86d042_47_flash_fwd_hdim64_512_bf16_paged_softcap_sm90_cu_49158569_34594cuda3std3__45__cpo5beginE
	.align		8
        /*0008*/ 	.dword	_ZN83_INTERNAL_0d86d042_47_flash_fwd_hdim64_512_bf16_paged_softcap_sm90_cu_49158569_34594cuda3std3__45__cpo3endE
	.align		8
        /*0010*/ 	.dword	_ZN83_INTERNAL_0d86d042_47_flash_fwd_hdim64_512_bf16_paged_softcap_sm90_cu_49158569_34594cuda3std3__45__cpo6cbeginE
	.align		8
        /*0018*/ 	.dword	_ZN83_INTERNAL_0d86d042_47_flash_fwd_hdim64_512_bf16_paged_softcap_sm90_cu_49158569_34594cuda3std3__45__cpo4cendE
	.align		8
        /*0020*/ 	.dword	_ZN83_INTERNAL_0d86d042_47_flash_fwd_hdim64_512_bf16_paged_softcap_sm90_cu_49158569_34594cuda3std3__485_GLOBAL__N__0d86d042_47_flash_fwd_hdim64_512_bf16_paged_softcap_sm90_cu_49158569_34596ignoreE
	.align		8
        /*0028*/ 	.dword	_ZN83_INTERNAL_0d86d042_47_flash_fwd_hdim64_512_bf16_paged_softcap_sm90_cu_49158569_34594cuda3std3__419piecewise_constructE
	.align		8
        /*0030*/ 	.dword	_ZN83_INTERNAL_0d86d042_47_flash_fwd_hdim64_512_bf16_paged_softcap_sm90_cu_49158569_34594cuda3std3__48in_placeE
	.align		8
        /*0038*/ 	.dword	_ZN83_INTERNAL_0d86d042_47_flash_fwd_hdim64_512_bf16_paged_softcap_sm90_cu_49158569_34594cuda3std6ranges3__45__cpo4swapE
	.align		8
        /*0040*/ 	.dword	_ZN83_INTERNAL_0d86d042_47_flash_fwd_hdim64_512_bf16_paged_softcap_sm90_cu_49158569_34594cuda3std6ranges3__45__cpo9iter_moveE
	.align		8
        /*0048*/ 	.dword	_ZN83_INTERNAL_0d86d042_47_flash_fwd_hdim64_512_bf16_paged_softcap_sm90_cu_49158569_34594cute7productE
	.align		8
        /*0050*/ 	.dword	_ZN83_INTERNAL_0d86d042_47_flash_fwd_hdim64_512_bf16_paged_softcap_sm90_cu_49158569_34594cute1_E


//--------------------- .text._ZN7cutlass13device_kernelIN5flash11enable_sm90INS1_16FlashAttnFwdSm90INS1_25CollectiveMainloopFwdSm90ILi2EN4cute5tupleIJNS5_1CILi1EEES8_S8_EEENS6_IJNS7_ILi64EEESA_SA_EEELi512ENS_10bfloat16_tEfNS_4arch4Sm90ELb0ELb0ELb1ELb0ELb1ELb0ELb0ELb0ELb0ELb1ELb0ELb0EEENS1_21CollectiveEpilogueFwdINS6_IJSA_NS7_ILi512EEESA_EEES9_SC_SE_Li256ELb0ELb1ELb0ELb0EEENS1_29StaticPersistentTileSchedulerILb0EEEEEEEEEvNT_6ParamsE --------------------------
	.section	.text._ZN7cutlass13device_kernelIN5flash11enable_sm90INS1_16FlashAttnFwdSm90INS1_25CollectiveMainloopFwdSm90ILi2EN4cute5tupleIJNS5_1CILi1EEES8_S8_EEENS6_IJNS7_ILi64EEESA_SA_EEELi512ENS_10bfloat16_tEfNS_4arch4Sm90ELb0ELb0ELb1ELb0ELb1ELb0ELb0ELb0ELb0ELb1ELb0ELb0EEENS1_21CollectiveEpilogueFwdINS6_IJSA_NS7_ILi512EEESA_EEES9_SC_SE_Li256ELb0ELb1ELb0ELb0EEENS1_29StaticPersistentTileSchedulerILb0EEEEEEEEEvNT_6ParamsE,"ax",@progbits
	.align	128
.text._ZN7cutlass13device_kernelIN5flash11enable_sm90INS1_16FlashAttnFwdSm90INS1_25CollectiveMainloopFwdSm90ILi2EN4cute5tupleIJNS5_1CILi1EEES8_S8_EEENS6_IJNS7_ILi64EEESA_SA_EEELi512ENS_10bfloat16_tEfNS_4arch4Sm90ELb0ELb0ELb1ELb0ELb1ELb0ELb0ELb0ELb0ELb1ELb0ELb0EEENS1_21CollectiveEpilogueFwdINS6_IJSA_NS7_ILi512EEESA_EEES9_SC_SE_Li256ELb0ELb1ELb0ELb0EEENS1_29StaticPersistentTileSchedulerILb0EEEEEEEEEvNT_6ParamsE:
        .type           _ZN7cutlass13device_kernelIN5flash11enable_sm90INS1_16FlashAttnFwdSm90INS1_25CollectiveMainloopFwdSm90ILi2EN4cute5tupleIJNS5_1CILi1EEES8_S8_EEENS6_IJNS7_ILi64EEESA_SA_EEELi512ENS_10bfloat16_tEfNS_4arch4Sm90ELb0ELb0ELb1ELb0ELb1ELb0ELb0ELb0ELb0ELb1ELb0ELb0EEENS1_21CollectiveEpilogueFwdINS6_IJSA_NS7_ILi512EEESA_EEES9_SC_SE_Li256ELb0ELb1ELb0ELb0EEENS1_29StaticPersistentTileSchedulerILb0EEEEEEEEEvNT_6ParamsE,@function
        .size           _ZN7cutlass13device_kernelIN5flash11enable_sm90INS1_16FlashAttnFwdSm90INS1_25CollectiveMainloopFwdSm90ILi2EN4cute5tupleIJNS5_1CILi1EEES8_S8_EEENS6_IJNS7_ILi64EEESA_SA_EEELi512ENS_10bfloat16_tEfNS_4arch4Sm90ELb0ELb0ELb1ELb0ELb1ELb0ELb0ELb0ELb0ELb1ELb0ELb0EEENS1_21CollectiveEpilogueFwdINS6_IJSA_NS7_ILi512EEESA_EEES9_SC_SE_Li256ELb0ELb1ELb0ELb0EEENS1_29StaticPersistentTileSchedulerILb0EEEEEEEEEvNT_6ParamsE,(.L_x_18 - _ZN7cutlass13device_kernelIN5flash11enable_sm90INS1_16FlashAttnFwdSm90INS1_25CollectiveMainloopFwdSm90ILi2EN4cute5tupleIJNS5_1CILi1EEES8_S8_EEENS6_IJNS7_ILi64EEESA_SA_EEELi512ENS_10bfloat16_tEfNS_4arch4Sm90ELb0ELb0ELb1ELb0ELb1ELb0ELb0ELb0ELb0ELb1ELb0ELb0EEENS1_21CollectiveEpilogueFwdINS6_IJSA_NS7_ILi512EEESA_EEES9_SC_SE_Li256ELb0ELb1ELb0ELb0EEENS1_29StaticPersistentTileSchedulerILb0EEEEEEEEEvNT_6ParamsE)
        .other          _ZN7cutlass13device_kernelIN5flash11enable_sm90INS1_16FlashAttnFwdSm90INS1_25CollectiveMainloopFwdSm90ILi2EN4cute5tupleIJNS5_1CILi1EEES8_S8_EEENS6_IJNS7_ILi64EEESA_SA_EEELi512ENS_10bfloat16_tEfNS_4arch4Sm90ELb0ELb0ELb1ELb0ELb1ELb0ELb0ELb0ELb0ELb1ELb0ELb0EEENS1_21CollectiveEpilogueFwdINS6_IJSA_NS7_ILi512EEESA_EEES9_SC_SE_Li256ELb0ELb1ELb0ELb0EEENS1_29StaticPersistentTileSchedulerILb0EEEEEEEEEvNT_6ParamsE,@"STO_CUDA_ENTRY STV_DEFAULT"
_ZN7cutlass13device_kernelIN5flash11enable_sm90INS1_16FlashAttnFwdSm90INS1_25CollectiveMainloopFwdSm90ILi2EN4cute5tupleIJNS5_1CILi1EEES8_S8_EEENS6_IJNS7_ILi64EEESA_SA_EEELi512ENS_10bfloat16_tEfNS_4arch4Sm90ELb0ELb0ELb1ELb0ELb1ELb0ELb0ELb0ELb0ELb1ELb0ELb0EEENS1_21CollectiveEpilogueFwdINS6_IJSA_NS7_ILi512EEESA_EEES9_SC_SE_Li256ELb0ELb1ELb0ELb0EEENS1_29StaticPersistentTileSchedulerILb0EEEEEEEEEvNT_6ParamsE:
[----:B------:R-:W-:Y:S01]  /*0000*/  LDC R1, c[0x0][0x37c] ;  /* 0x0000df00ff017b82 */ /* 0x000fe20000000800 */
[----:B------:R-:W-:Y:S05]  /*0010*/  EXIT ;  /* 0x000000000000794d */ /* 0x000fea0003800000 */
.L_x_0:
[----:B------:R-:W-:-:S00]  /*0020*/  BRA `(.L_x_0) ;  /* 0xfffffffc00fc7947 */ /* 0x000fc0000383ffff */
[----:B------:R-:W-:-:S00]  /*0030*/  NOP ;  /* 0x0000000000007918 */ /* 0x000fc00000000000 */
        /* <DEDUP_REMOVED lines=12> */
.L_x_18:


//--------------------- .text._ZN7cutlass13device_kernelIN5flash11enable_sm90INS1_16FlashAttnFwdSm90INS1_25CollectiveMainloopFwdSm90ILi2EN4cute5tupleIJNS5_1CILi1EEES8_S8_EEENS6_IJNS7_ILi64EEESA_SA_EEELi512ENS_10bfloat16_tEfNS_4arch4Sm90ELb0ELb0ELb1ELb0ELb1ELb0ELb1ELb0ELb0ELb1ELb0ELb0EEENS1_21CollectiveEpilogueFwdINS6_IJSA_NS7_ILi512EEESA_EEES9_SC_SE_Li256ELb0ELb1ELb0ELb0EEENS1_29StaticPersistentTileSchedulerILb0EEEEEEEEEvNT_6ParamsE --------------------------
	.section	.text._ZN7cutlass13device_kernelIN5flash11enable_sm90INS1_16FlashAttnFwdSm90INS1_25CollectiveMainloopFwdSm90ILi2EN4cute5tupleIJNS5_1CILi1EEES8_S8_EEENS6_IJNS7_ILi64EEESA_SA_EEELi512ENS_10bfloat16_tEfNS_4arch4Sm90ELb0ELb0ELb1ELb0ELb1ELb0ELb1ELb0ELb0ELb1ELb0ELb0EEENS1_21CollectiveEpilogueFwdINS6_IJSA_NS7_ILi512EEESA_EEES9_SC_SE_Li256ELb0ELb1ELb0ELb0EEENS1_29StaticPersistentTileSchedulerILb0EEEEEEEEEvNT_6ParamsE,"ax",@progbits
	.align	128
.text._ZN7cutlass13device_kernelIN5flash11enable_sm90INS1_16FlashAttnFwdSm90INS1_25CollectiveMainloopFwdSm90ILi2EN4cute5tupleIJNS5_1CILi1EEES8_S8_EEENS6_IJNS7_ILi64EEESA_SA_EEELi512ENS_10bfloat16_tEfNS_4arch4Sm90ELb0ELb0ELb1ELb0ELb1ELb0ELb1ELb0ELb0ELb1ELb0ELb0EEENS1_21CollectiveEpilogueFwdINS6_IJSA_NS7_ILi512EEESA_EEES9_SC_SE_Li256ELb0ELb1ELb0ELb0EEENS1_29StaticPersistentTileSchedulerILb0EEEEEEEEEvNT_6ParamsE:
        .type           _ZN7cutlass13device_kernelIN5flash11enable_sm90INS1_16FlashAttnFwdSm90INS1_25CollectiveMainloopFwdSm90ILi2EN4cute5tupleIJNS5_1CILi1EEES8_S8_EEENS6_IJNS7_ILi64EEESA_SA_EEELi512ENS_10bfloat16_tEfNS_4arch4Sm90ELb0ELb0ELb1ELb0ELb1ELb0ELb1ELb0ELb0ELb1ELb0ELb0EEENS1_21CollectiveEpilogueFwdINS6_IJSA_NS7_ILi512EEESA_EEES9_SC_SE_Li256ELb0ELb1ELb0ELb0EEENS1_29StaticPersistentTileSchedulerILb0EEEEEEEEEvNT_6ParamsE,@function
        .size           _ZN7cutlass13device_kernelIN5flash11enable_sm90INS1_16FlashAttnFwdSm90INS1_25CollectiveMainloopFwdSm90ILi2EN4cute5tupleIJNS5_1CILi1EEES8_S8_EEENS6_IJNS7_ILi64EEESA_SA_EEELi512ENS_10bfloat16_tEfNS_4arch4Sm90ELb0ELb0ELb1ELb0ELb1ELb0ELb1ELb0ELb0ELb1ELb0ELb0EEENS1_21CollectiveEpilogueFwdINS6_IJSA_NS7_ILi512EEESA_EEES9_SC_SE_Li256ELb0ELb1ELb0ELb0EEENS1_29StaticPersistentTileSchedulerILb0EEEEEEEEEvNT_6ParamsE,(.L_x_19 - _ZN7cutlass13device_kernelIN5flash11enable_sm90INS1_16FlashAttnFwdSm90INS1_25CollectiveMainloopFwdSm90ILi2EN4cute5tupleIJNS5_1CILi1EEES8_S8_EEENS6_IJNS7_ILi64EEESA_SA_EEELi512ENS_10bfloat16_tEfNS_4arch4Sm90ELb0ELb0ELb1ELb0ELb1ELb0ELb1ELb0ELb0ELb1ELb0ELb0EEENS1_21CollectiveEpilogueFwdINS6_IJSA_NS7_ILi512EEESA_EEES9_SC_SE_Li256ELb0ELb1ELb0ELb0EEENS1_29StaticPersistentTileSchedulerILb0EEEEEEEEEvNT_6ParamsE)
        .other          _ZN7cutlass13device_kernelIN5flash11enable_sm90INS1_16FlashAttnFwdSm90INS1_25CollectiveMainloopFwdSm90ILi2EN4cute5tupleIJNS5_1CILi1EEES8_S8_EEENS6_IJNS7_ILi64EEESA_SA_EEELi512ENS_10bfloat16_tEfNS_4arch4Sm90ELb0ELb0ELb1ELb0ELb1ELb0ELb1ELb0ELb0ELb1ELb0ELb0EEENS1_21CollectiveEpilogueFwdINS6_IJSA_NS7_ILi512EEESA_EEES9_SC_SE_Li256ELb0ELb1ELb0ELb0EEENS1_29StaticPersistentTileSchedulerILb0EEEEEEEEEvNT_6ParamsE,@"STO_CUDA_ENTRY STV_DEFAULT"
_ZN7cutlass13device_kernelIN5flash11enable_sm90INS1_16FlashAttnFwdSm90INS1_25CollectiveMainloopFwdSm90ILi2EN4cute5tupleIJNS5_1CILi1EEES8_S8_EEENS6_IJNS7_ILi64EEESA_SA_EEELi512ENS_10bfloat16_tEfNS_4arch4Sm90ELb0ELb0ELb1ELb0ELb1ELb0ELb1ELb0ELb0ELb1ELb0ELb0EEENS1_21CollectiveEpilogueFwdINS6_IJSA_NS7_ILi512EEESA_EEES9_SC_SE_Li256ELb0ELb1ELb0ELb0EEENS1_29StaticPersistentTileSchedulerILb0EEEEEEEEEvNT_6ParamsE:
[----:B------:R-:W-:Y:S01]  /*0000*/  LDC R1, c[0x0][0x37c] ;  /* 0x0000df00ff017b82 */ /* 0x000fe20000000800 */
[----:B------:R-:W-:Y:S05]  /*0010*/  EXIT ;  /* 0x000000000000794d */ /* 0x000fea0003800000 */
.L_x_1:
        /* <DEDUP_REMOVED lines=14> */
.L_x_19:


//--------------------- .text._ZN7cutlass13device_kernelIN5flash11enable_sm90INS1_16FlashAttnFwdSm90INS1_25CollectiveMainloopFwdSm90ILi2EN4cute5tupleIJNS5_1CILi1EEES8_S8_EEENS6_IJNS7_ILi64EEESA_SA_EEELi512ENS_10bfloat16_tEfNS_4arch4Sm90ELb0ELb0ELb1ELb1ELb1ELb0ELb0ELb0ELb0ELb1ELb0ELb0EEENS1_21CollectiveEpilogueFwdINS6_IJSA_NS7_ILi512EEESA_EEES9_SC_SE_Li256ELb1ELb1ELb0ELb0EEENS1_36VarlenDynamicPersistentTileSchedulerILi64ELi64ELi256ELi128ELb0ELb1ELb1ELb0ELb1ELb1EEEEEEEEEvNT_6ParamsE --------------------------
	.section	.text._ZN7cutlass13device_kernelIN5flash11enable_sm90INS1_16FlashAttnFwdSm90INS1_25CollectiveMainloopFwdSm90ILi2EN4cute5tupleIJNS5_1CILi1EEES8_S8_EEENS6_IJNS7_ILi64EEESA_SA_EEELi512ENS_10bfloat16_tEfNS_4arch4Sm90ELb0ELb0ELb1ELb1ELb1ELb0ELb0ELb0ELb0ELb1ELb0ELb0EEENS1_21CollectiveEpilogueFwdINS6_IJSA_NS7_ILi512EEESA_EEES9_SC_SE_Li256ELb1ELb1ELb0ELb0EEENS1_36VarlenDynamicPersistentTileSchedulerILi64ELi64ELi256ELi128ELb0ELb1ELb1ELb0ELb1ELb1EEEEEEEEEvNT_6ParamsE,"ax",@progbits
	.align	128
.text._ZN7cutlass13device_kernelIN5flash11enable_sm90INS1_16FlashAttnFwdSm90INS1_25CollectiveMainloopFwdSm90ILi2EN4cute5tupleIJNS5_1CILi1EEES8_S8_EEENS6_IJNS7_ILi64EEESA_SA_EEELi512ENS_10bfloat16_tEfNS_4arch4Sm90ELb0ELb0ELb1ELb1ELb1ELb0ELb0ELb0ELb0ELb1ELb0ELb0EEENS1_21CollectiveEpilogueFwdINS6_IJSA_NS7_ILi512EEESA_EEES9_SC_SE_Li256ELb1ELb1ELb0ELb0EEENS1_36VarlenDynamicPersistentTileSchedulerILi64ELi64ELi256ELi128ELb0ELb1ELb1ELb0ELb1ELb1EEEEEEEEEvNT_6ParamsE:
        .type           _ZN7cutlass13device_kernelIN5flash11enable_sm90INS1_16FlashAttnFwdSm90INS1_25CollectiveMainloopFwdSm90ILi2EN4cute5tupleIJNS5_1CILi1EEES8_S8_EEENS6_IJNS7_ILi64EEESA_SA_EEELi512ENS_10bfloat16_tEfNS_4arch4Sm90ELb0ELb0ELb1ELb1ELb1ELb0ELb0ELb0ELb0ELb1ELb0ELb0EEENS1_21CollectiveEpilogueFwdINS6_IJSA_NS7_ILi512EEESA_EEES9_SC_SE_Li256ELb1ELb1ELb0ELb0EEENS1_36VarlenDynamicPersistentTileSchedulerILi64ELi64ELi256ELi128ELb0ELb1ELb1ELb0ELb1ELb1EEEEEEEEEvNT_6ParamsE,@function
        .size           _ZN7cutlass13device_kernelIN5flash11enable_sm90INS1_16FlashAttnFwdSm90INS1_25CollectiveMainloopFwdSm90ILi2EN4cute5tupleIJNS5_1CILi1EEES8_S8_EEENS6_IJNS7_ILi64EEESA_SA_EEELi512ENS_10bfloat16_tEfNS_4arch4Sm90ELb0ELb0ELb1ELb1ELb1ELb0ELb0ELb0ELb0ELb1ELb0ELb0EEENS1_21CollectiveEpilogueFwdINS6_IJSA_NS7_ILi512EEESA_EEES9_SC_SE_Li256ELb1ELb1ELb0ELb0EEENS1_36VarlenDynamicPersistentTileSchedulerILi64ELi64ELi256ELi128ELb0ELb1ELb1ELb0ELb1ELb1EEEEEEEEEvNT_6ParamsE,(.L_x_20 - _ZN7cutlass13device_kernelIN5flash11enable_sm90INS1_16FlashAttnFwdSm90INS1_25CollectiveMainloopFwdSm90ILi2EN4cute5tupleIJNS5_1CILi1EEES8_S8_EEENS6_IJNS7_ILi64EEESA_SA_EEELi512ENS_10bfloat16_tEfNS_4arch4Sm90ELb0ELb0ELb1ELb1ELb1ELb0ELb0ELb0ELb0ELb1ELb0ELb0EEENS1_21CollectiveEpilogueFwdINS6_IJSA_NS7_ILi512EEESA_EEES9_SC_SE_Li256ELb1ELb1ELb0ELb0EEENS1_36VarlenDynamicPersistentTileSchedulerILi64ELi64ELi256ELi128ELb0ELb1ELb1ELb0ELb1ELb1EEEEEEEEEvNT_6ParamsE)
        .other          _ZN7cutlass13device_kernelIN5flash11enable_sm90INS1_16FlashAttnFwdSm90INS1_25CollectiveMainloopFwdSm90ILi2EN4cute5tupleIJNS5_1CILi1EEES8_S8_EEENS6_IJNS7_ILi64EEESA_SA_EEELi512ENS_10bfloat16_tEfNS_4arch4Sm90ELb0ELb0ELb1ELb1ELb1ELb0ELb0ELb0ELb0ELb1ELb0ELb0EEENS1_21CollectiveEpilogueFwdINS6_IJSA_NS7_ILi512EEESA_EEES9_SC_SE_Li256ELb1ELb1ELb0ELb0EEENS1_36VarlenDynamicPersistentTileSchedulerILi64ELi64ELi256ELi128ELb0ELb1ELb1ELb0ELb1ELb1EEEEEEEEEvNT_6ParamsE,@"STO_CUDA_ENTRY STV_DEFAULT"
_ZN7cutlass13device_kernelIN5flash11enable_sm90INS1_16FlashAttnFwdSm90INS1_25CollectiveMainloopFwdSm90ILi2EN4cute5tupleIJNS5_1CILi1EEES8_S8_EEENS6_IJNS7_ILi64EEESA_SA_EEELi512ENS_10bfloat16_tEfNS_4arch4Sm90ELb0ELb0ELb1ELb1ELb1ELb0ELb0ELb0ELb0ELb1ELb0ELb0EEENS1_21CollectiveEpilogueFwdINS6_IJSA_NS7_ILi512EEESA_EEES9_SC_SE_Li256ELb1ELb1ELb0ELb0EEENS1_36VarlenDynamicPersistentTileSchedulerILi64ELi64ELi256ELi128ELb0ELb1ELb1ELb0ELb1ELb1EEEEEEEEEvNT_6ParamsE:
[----:B------:R-:W-:Y:S01]  /*0000*/  LDC R1, c[0x0][0x37c] ;  /* 0x0000df00ff017b82 */ /* 0x000fe20000000800 */
[----:B------:R-:W-:Y:S05]  /*0010*/  EXIT ;  /* 0x000000000000794d */ /* 0x000fea0003800000 */
.L_x_2:
        /* <DEDUP_REMOVED lines=14> */
.L_x_20:


//--------------------- .text._ZN7cutlass13device_kernelIN5flash11enable_sm90INS1_16FlashAttnFwdSm90INS1_25CollectiveMainloopFwdSm90ILi2EN4cute5tupleIJNS5_1CILi1EEES8_S8_EEENS6_IJNS7_ILi64EEESA_SA_EEELi512ENS_10bfloat16_tEfNS_4arch4Sm90ELb0ELb0ELb1ELb1ELb1ELb1ELb0ELb0ELb0ELb1ELb0ELb0EEENS1_21CollectiveEpilogueFwdINS6_IJSA_NS7_ILi512EEESA_EEES9_SC_SE_Li256ELb1ELb1ELb0ELb0EEENS1_36VarlenDynamicPersistentTileSchedulerILi64ELi64ELi256ELi128ELb0ELb1ELb1ELb0ELb1ELb1EEEEEEEEEvNT_6ParamsE --------------------------
	.section	.text._ZN7cutlass13device_kernelIN5flash11enable_sm90INS1_16FlashAttnFwdSm90INS1_25CollectiveMainloopFwdSm90ILi2EN4cute5tupleIJNS5_1CILi1EEES8_S8_EEENS6_IJNS7_ILi64EEESA_SA_EEELi512ENS_10bfloat16_tEfNS_4arch4Sm90ELb0ELb0ELb1ELb1ELb1ELb1ELb0ELb0ELb0ELb1ELb0ELb0EEENS1_21CollectiveEpilogueFwdINS6_IJSA_NS7_ILi512EEESA_EEES9_SC_SE_Li256ELb1ELb1ELb0ELb0EEENS1_36VarlenDynamicPersistentTileSchedulerILi64ELi64ELi256ELi128ELb0ELb1ELb1ELb0ELb1ELb1EEEEEEEEEvNT_6ParamsE,"ax",@progbits
	.align	128
.text._ZN7cutlass13device_kernelIN5flash11enable_sm90INS1_16FlashAttnFwdSm90INS1_25CollectiveMainloopFwdSm90ILi2EN4cute5tupleIJNS5_1CILi1EEES8_S8_EEENS6_IJNS7_ILi64EEESA_SA_EEELi512ENS_10bfloat16_tEfNS_4arch4Sm90ELb0ELb0ELb1ELb1ELb1ELb1ELb0ELb0ELb0ELb1ELb0ELb0EEENS1_21CollectiveEpilogueFwdINS6_IJSA_NS7_ILi512EEESA_EEES9_SC_SE_Li256ELb1ELb1ELb0ELb0EEENS1_36VarlenDynamicPersistentTileSchedulerILi64ELi64ELi256ELi128ELb0ELb1ELb1ELb0ELb1ELb1EEEEEEEEEvNT_6ParamsE:
        .type           _ZN7cutlass13device_kernelIN5flash11enable_sm90INS1_16FlashAttnFwdSm90INS1_25CollectiveMainloopFwdSm90ILi2EN4cute5tupleIJNS5_1CILi1EEES8_S8_EEENS6_IJNS7_ILi64EEESA_SA_EEELi512ENS_10bfloat16_tEfNS_4arch4Sm90ELb0ELb0ELb1ELb1ELb1ELb1ELb0ELb0ELb0ELb1ELb0ELb0EEENS1_21CollectiveEpilogueFwdINS6_IJSA_NS7_ILi512EEESA_EEES9_SC_SE_Li256ELb1ELb1ELb0ELb0EEENS1_36VarlenDynamicPersistentTileSchedulerILi64ELi64ELi256ELi128ELb0ELb1ELb1ELb0ELb1ELb1EEEEEEEEEvNT_6ParamsE,@function
        .size           _ZN7cutlass13device_kernelIN5flash11enable_sm90INS1_16FlashAttnFwdSm90INS1_25CollectiveMainloopFwdSm90ILi2EN4cute5tupleIJNS5_1CILi1EEES8_S8_EEENS6_IJNS7_ILi64EEESA_SA_EEELi512ENS_10bfloat16_tEfNS_4arch4Sm90ELb0ELb0ELb1ELb1ELb1ELb1ELb0ELb0ELb0ELb1ELb0ELb0EEENS1_21CollectiveEpilogueFwdINS6_IJSA_NS7_ILi512EEESA_EEES9_SC_SE_Li256ELb1ELb1ELb0ELb0EEENS1_36VarlenDynamicPersistentTileSchedulerILi64ELi64ELi256ELi128ELb0ELb1ELb1ELb0ELb1ELb1EEEEEEEEEvNT_6ParamsE,(.L_x_21 - _ZN7cutlass13device_kernelIN5flash11enable_sm90INS1_16FlashAttnFwdSm90INS1_25CollectiveMainloopFwdSm90ILi2EN4cute5tupleIJNS5_1CILi1EEES8_S8_EEENS6_IJNS7_ILi64EEESA_SA_EEELi512ENS_10bfloat16_tEfNS_4arch4Sm90ELb0ELb0ELb1ELb1ELb1ELb1ELb0ELb0ELb0ELb1ELb0ELb0EEENS1_21CollectiveEpilogueFwdINS6_IJSA_NS7_ILi512EEESA_EEES9_SC_SE_Li256ELb1ELb1ELb0ELb0EEENS1_36VarlenDynamicPersistentTileSchedulerILi64ELi64ELi256ELi128ELb0ELb1ELb1ELb0ELb1ELb1EEEEEEEEEvNT_6ParamsE)
        .other          _ZN7cutlass13device_kernelIN5flash11enable_sm90INS1_16FlashAttnFwdSm90INS1_25CollectiveMainloopFwdSm90ILi2EN4cute5tupleIJNS5_1CILi1EEES8_S8_EEENS6_IJNS7_ILi64EEESA_SA_EEELi512ENS_10bfloat16_tEfNS_4arch4Sm90ELb0ELb0ELb1ELb1ELb1ELb1ELb0ELb0ELb0ELb1ELb0ELb0EEENS1_21CollectiveEpilogueFwdINS6_IJSA_NS7_ILi512EEESA_EEES9_SC_SE_Li256ELb1ELb1ELb0ELb0EEENS1_36VarlenDynamicPersistentTileSchedulerILi64ELi64ELi256ELi128ELb0ELb1ELb1ELb0ELb1ELb1EEEEEEEEEvNT_6ParamsE,@"STO_CUDA_ENTRY STV_DEFAULT"
_ZN7cutlass13device_kernelIN5flash11enable_sm90INS1_16FlashAttnFwdSm90INS1_25CollectiveMainloopFwdSm90ILi2EN4cute5tupleIJNS5_1CILi1EEES8_S8_EEENS6_IJNS7_ILi64EEESA_SA_EEELi512ENS_10bfloat16_tEfNS_4arch4Sm90ELb0ELb0ELb1ELb1ELb1ELb1ELb0ELb0ELb0ELb1ELb0ELb0EEENS1_21CollectiveEpilogueFwdINS6_IJSA_NS7_ILi512EEESA_EEES9_SC_SE_Li256ELb1ELb1ELb0ELb0EEENS1_36VarlenDynamicPersistentTileSchedulerILi64ELi64ELi256ELi128ELb0ELb1ELb1ELb0ELb1ELb1EEEEEEEEEvNT_6ParamsE:
[----:B------:R-:W-:Y:S01]  /*0000*/  LDC R1, c[0x0][0x37c] ;  /* 0x0000df00ff017b82 */ /* 0x000fe20000000800 */
[----:B------:R-:W-:Y:S05]  /*0010*/  EXIT ;  /* 0x000000000000794d */ /* 0x000fea0003800000 */
.L_x_3:
        /* <DEDUP_REMOVED lines=14> */
.L_x_21:


//--------------------- .text._ZN7cutlass13device_kernelIN5flash11enable_sm90INS1_16FlashAttnFwdSm90INS1_25CollectiveMainloopFwdSm90ILi2EN4cute5tupleIJNS5_1CILi1EEES8_S8_EEENS6_IJNS7_ILi64EEESA_SA_EEELi512ENS_10bfloat16_tEfNS_4arch4Sm90ELb0ELb0ELb1ELb1ELb1ELb0ELb1ELb0ELb0ELb1ELb0ELb0EEENS1_21CollectiveEpilogueFwdINS6_IJSA_NS7_ILi512EEESA_EEES9_SC_SE_Li256ELb1ELb1ELb0ELb0EEENS1_36VarlenDynamicPersistentTileSchedulerILi64ELi64ELi256ELi128ELb0ELb1ELb1ELb0ELb1ELb1EEEEEEEEEvNT_6ParamsE --------------------------
	.section	.text._ZN7cutlass13device_kernelIN5flash11enable_sm90INS1_16FlashAttnFwdSm90INS1_25CollectiveMainloopFwdSm90ILi2EN4cute5tupleIJNS5_1CILi1EEES8_S8_EEENS6_IJNS7_ILi64EEESA_SA_EEELi512ENS_10bfloat16_tEfNS_4arch4Sm90ELb0ELb0ELb1ELb1ELb1ELb0ELb1ELb0ELb0ELb1ELb0ELb0EEENS1_21CollectiveEpilogueFwdINS6_IJSA_NS7_ILi512EEESA_EEES9_SC_SE_Li256ELb1ELb1ELb0ELb0EEENS1_36VarlenDynamicPersistentTileSchedulerILi64ELi64ELi256ELi128ELb0ELb1ELb1ELb0ELb1ELb1EEEEEEEEEvNT_6ParamsE,"ax",@progbits
	.align	128
.text._ZN7cutlass13device_kernelIN5flash11enable_sm90INS1_16FlashAttnFwdSm90INS1_25CollectiveMainloopFwdSm90ILi2EN4cute5tupleIJNS5_1CILi1EEES8_S8_EEENS6_IJNS7_ILi64EEESA_SA_EEELi512ENS_10bfloat16_tEfNS_4arch4Sm90ELb0ELb0ELb1ELb1ELb1ELb0ELb1ELb0ELb0ELb1ELb0ELb0EEENS1_21CollectiveEpilogueFwdINS6_IJSA_NS7_ILi512EEESA_EEES9_SC_SE_Li256ELb1ELb1ELb0ELb0EEENS1_36VarlenDynamicPersistentTileSchedulerILi64ELi64ELi256ELi128ELb0ELb1ELb1ELb0ELb1ELb1EEEEEEEEEvNT_6ParamsE:
        .type           _ZN7cutlass13device_kernelIN5flash11enable_sm90INS1_16FlashAttnFwdSm90INS1_25CollectiveMainloopFwdSm90ILi2EN4cute5tupleIJNS5_1CILi1EEES8_S8_EEENS6_IJNS7_ILi64EEESA_SA_EEELi512ENS_10bfloat16_tEfNS_4arch4Sm90ELb0ELb0ELb1ELb1ELb1ELb0ELb1ELb0ELb0ELb1ELb0ELb0EEENS1_21CollectiveEpilogueFwdINS6_IJSA_NS7_ILi512EEESA_EEES9_SC_SE_Li256ELb1ELb1ELb0ELb0EEENS1_36VarlenDynamicPersistentTileSchedulerILi64ELi64ELi256ELi128ELb0ELb1ELb1ELb0ELb1ELb1EEEEEEEEEvNT_6ParamsE,@function
        .size           _ZN7cutlass13device_kernelIN5flash11enable_sm90INS1_16FlashAttnFwdSm90INS1_25CollectiveMainloopFwdSm90ILi2EN4cute5tupleIJNS5_1CILi1EEES8_S8_EEENS6_IJNS7_ILi64EEESA_SA_EEELi512ENS_10bfloat16_tEfNS_4arch4Sm90ELb0ELb0ELb1ELb1ELb1ELb0ELb1ELb0ELb0ELb1ELb0ELb0EEENS1_21CollectiveEpilogueFwdINS6_IJSA_NS7_ILi512EEESA_EEES9_SC_SE_Li256ELb1ELb1ELb0ELb0EEENS1_36VarlenDynamicPersistentTileSchedulerILi64ELi64ELi256ELi128ELb0ELb1ELb1ELb0ELb1ELb1EEEEEEEEEvNT_6ParamsE,(.L_x_22 - _ZN7cutlass13device_kernelIN5flash11enable_sm90INS1_16FlashAttnFwdSm90INS1_25CollectiveMainloopFwdSm90ILi2EN4cute5tupleIJNS5_1CILi1EEES8_S8_EEENS6_IJNS7_ILi64EEESA_SA_EEELi512ENS_10bfloat16_tEfNS_4arch4Sm90ELb0ELb0ELb1ELb1ELb1ELb0ELb1ELb0ELb0ELb1ELb0ELb0EEENS1_21CollectiveEpilogueFwdINS6_IJSA_NS7_ILi512EEESA_EEES9_SC_SE_Li256ELb1ELb1ELb0ELb0EEENS1_36VarlenDynamicPersistentTileSchedulerILi64ELi64ELi256ELi128ELb0ELb1ELb1ELb0ELb1ELb1EEEEEEEEEvNT_6ParamsE)
        .other          _ZN7cutlass13device_kernelIN5flash11enable_sm90INS1_16FlashAttnFwdSm90INS1_25CollectiveMainloopFwdSm90ILi2EN4cute5tupleIJNS5_1CILi1EEES8_S8_EEENS6_IJNS7_ILi64EEESA_SA_EEELi512ENS_10bfloat16_tEfNS_4arch4Sm90ELb0ELb0ELb1ELb1ELb1ELb0ELb1ELb0ELb0ELb1ELb0ELb0EEENS1_21CollectiveEpilogueFwdINS6_IJSA_NS7_ILi512EEESA_EEES9_SC_SE_Li256ELb1ELb1ELb0ELb0EEENS1_36VarlenDynamicPersistentTileSchedulerILi64ELi64ELi256ELi128ELb0ELb1ELb1ELb0ELb1ELb1EEEEEEEEEvNT_6ParamsE,@"STO_CUDA_ENTRY STV_DEFAULT"
_ZN7cutlass13device_kernelIN5flash11enable_sm90INS1_16FlashAttnFwdSm90INS1_25CollectiveMainloopFwdSm90ILi2EN4cute5tupleIJNS5_1CILi1EEES8_S8_EEENS6_IJNS7_ILi64EEESA_SA_EEELi512ENS_10bfloat16_tEfNS_4arch4Sm90ELb0ELb0ELb1ELb1ELb1ELb0ELb1ELb0ELb0ELb1ELb0ELb0EEENS1_21CollectiveEpilogueFwdINS6_IJSA_NS7_ILi512EEESA_EEES9_SC_SE_Li256ELb1ELb1ELb0ELb0EEENS1_36VarlenDynamicPersistentTileSchedulerILi64ELi64ELi256ELi128ELb0ELb1ELb1ELb0ELb1ELb1EEEEEEEEEvNT_6ParamsE:
[----:B------:R-:W-:Y:S01]  /*0000*/  LDC R1, c[0x0][0x37c] ;  /* 0x0000df00ff017b82 */ /* 0x000fe20000000800 */
[----:B------:R-:W-:Y:S05]  /*0010*/  EXIT ;  /* 0x000000000000794d */ /* 0x000fea0003800000 */
.L_x_4:
        /* <DEDUP_REMOVED lines=14> */
.L_x_22:


//--------------------- .text._ZN7cutlass13device_kernelIN5flash11enable_sm90INS1_16FlashAttnFwdSm90INS1_25CollectiveMainloopFwdSm90ILi2EN4cute5tupleIJNS5_1CILi1EEES8_S8_EEENS6_IJNS7_ILi64EEESA_SA_EEELi512ENS_10bfloat16_tEfNS_4arch4Sm90ELb0ELb0ELb1ELb1ELb1ELb1ELb1ELb0ELb0ELb1ELb0ELb0EEENS1_21CollectiveEpilogueFwdINS6_IJSA_NS7_ILi512EEESA_EEES9_SC_SE_Li256ELb1ELb1ELb0ELb0EEENS1_36VarlenDynamicPersistentTileSchedulerILi64ELi64ELi256ELi128ELb0ELb1ELb1ELb0ELb1ELb1EEEEEEEEEvNT_6ParamsE --------------------------
	.section	.text._ZN7cutlass13device_kernelIN5flash11enable_sm90INS1_16FlashAttnFwdSm90INS1_25CollectiveMainloopFwdSm90ILi2EN4cute5tupleIJNS5_1CILi1EEES8_S8_EEENS6_IJNS7_ILi64EEESA_SA_EEELi512ENS_10bfloat16_tEfNS_4arch4Sm90ELb0ELb0ELb1ELb1ELb1ELb1ELb1ELb0ELb0ELb1ELb0ELb0EEENS1_21CollectiveEpilogueFwdINS6_IJSA_NS7_ILi512EEESA_EEES9_SC_SE_Li256ELb1ELb1ELb0ELb0EEENS1_36VarlenDynamicPersistentTileSchedulerILi64ELi64ELi256ELi128ELb0ELb1ELb1ELb0ELb1ELb1EEEEEEEEEvNT_6ParamsE,"ax",@progbits
	.align	128
.text._ZN7cutlass13device_kernelIN5flash11enable_sm90INS1_16FlashAttnFwdSm90INS1_25CollectiveMainloopFwdSm90ILi2EN4cute5tupleIJNS5_1CILi1EEES8_S8_EEENS6_IJNS7_ILi64EEESA_SA_EEELi512ENS_10bfloat16_tEfNS_4arch4Sm90ELb0ELb0ELb1ELb1ELb1ELb1ELb1ELb0ELb0ELb1ELb0ELb0EEENS1_21CollectiveEpilogueFwdINS6_IJSA_NS7_ILi512EEESA_EEES9_SC_SE_Li256ELb1ELb1ELb0ELb0EEENS1_36VarlenDynamicPersistentTileSchedulerILi64ELi64ELi256ELi128ELb0ELb1ELb1ELb0ELb1ELb1EEEEEEEEEvNT_6ParamsE:
        .type           _ZN7cutlass13device_kernelIN5flash11enable_sm90INS1_16FlashAttnFwdSm90INS1_25CollectiveMainloopFwdSm90ILi2EN4cute5tupleIJNS5_1CILi1EEES8_S8_EEENS6_IJNS7_ILi64EEESA_SA_EEELi512ENS_10bfloat16_tEfNS_4arch4Sm90ELb0ELb0ELb1ELb1ELb1ELb1ELb1ELb0ELb0ELb1ELb0ELb0EEENS1_21CollectiveEpilogueFwdINS6_IJSA_NS7_ILi512EEESA_EEES9_SC_SE_Li256ELb1ELb1ELb0ELb0EEENS1_36VarlenDynamicPersistentTileSchedulerILi64ELi64ELi256ELi128ELb0ELb1ELb1ELb0ELb1ELb1EEEEEEEEEvNT_6ParamsE,@function
        .size           _ZN7cutlass13device_kernelIN5flash11enable_sm90INS1_16FlashAttnFwdSm90INS1_25CollectiveMainloopFwdSm90ILi2EN4cute5tupleIJNS5_1CILi1EEES8_S8_EEENS6_IJNS7_ILi64EEESA_SA_EEELi512ENS_10bfloat16_tEfNS_4arch4Sm90ELb0ELb0ELb1ELb1ELb1ELb1ELb1ELb0ELb0ELb1ELb0ELb0EEENS1_21CollectiveEpilogueFwdINS6_IJSA_NS7_ILi512EEESA_EEES9_SC_SE_Li256ELb1ELb1ELb0ELb0EEENS1_36VarlenDynamicPersistentTileSchedulerILi64ELi64ELi256ELi128ELb0ELb1ELb1ELb0ELb1ELb1EEEEEEEEEvNT_6ParamsE,(.L_x_23 - _ZN7cutlass13device_kernelIN5flash11enable_sm90INS1_16FlashAttnFwdSm90INS1_25CollectiveMainloopFwdSm90ILi2EN4cute5tupleIJNS5_1CILi1EEES8_S8_EEENS6_IJNS7_ILi64EEESA_SA_EEELi512ENS_10bfloat16_tEfNS_4arch4Sm90ELb0ELb0ELb1ELb1ELb1ELb1ELb1ELb0ELb0ELb1ELb0ELb0EEENS1_21CollectiveEpilogueFwdINS6_IJSA_NS7_ILi512EEESA_EEES9_SC_SE_Li256ELb1ELb1ELb0ELb0EEENS1_36VarlenDynamicPersistentTileSchedulerILi64ELi64ELi256ELi128ELb0ELb1ELb1ELb0ELb1ELb1EEEEEEEEEvNT_6ParamsE)
        .other          _ZN7cutlass13device_kernelIN5flash11enable_sm90INS1_16FlashAttnFwdSm90INS1_25CollectiveMainloopFwdSm90ILi2EN4cute5tupleIJNS5_1CILi1EEES8_S8_EEENS6_IJNS7_ILi64EEESA_SA_EEELi512ENS_10bfloat16_tEfNS_4arch4Sm90ELb0ELb0ELb1ELb1ELb1ELb1ELb1ELb0ELb0ELb1ELb0ELb0EEENS1_21CollectiveEpilogueFwdINS6_IJSA_NS7_ILi512EEESA_EEES9_SC_SE_Li256ELb1ELb1ELb0ELb0EEENS1_36VarlenDynamicPersistentTileSchedulerILi64ELi64ELi256ELi128ELb0ELb1ELb1ELb0ELb1ELb1EEEEEEEEEvNT_6ParamsE,@"STO_CUDA_ENTRY STV_DEFAULT"
_ZN7cutlass13device_kernelIN5flash11enable_sm90INS1_16FlashAttnFwdSm90INS1_25CollectiveMainloopFwdSm90ILi2EN4cute5tupleIJNS5_1CILi1EEES8_S8_EEENS6_IJNS7_ILi64EEESA_SA_EEELi512ENS_10bfloat16_tEfNS_4arch4Sm90ELb0ELb0ELb1ELb1ELb1ELb1ELb1ELb0ELb0ELb1ELb0ELb0EEENS1_21CollectiveEpilogueFwdINS6_IJSA_NS7_ILi512EEESA_EEES9_SC_SE_Li256ELb1ELb1ELb0ELb0EEENS1_36VarlenDynamicPersistentTileSchedulerILi64ELi64ELi256ELi128ELb0ELb1ELb1ELb0ELb1ELb1EEEEEEEEEvNT_6ParamsE:
[----:B------:R-:W-:Y:S01]  /*0000*/  LDC R1, c[0x0][0x37c] ;  /* 0x0000df00ff017b82 */ /* 0x000fe20000000800 */
[----:B------:R-:W-:Y:S05]  /*0010*/  EXIT ;  /* 0x000000000000794d */ /* 0x000fea0003800000 */
.L_x_5:
        /* <DEDUP_REMOVED lines=14> */
.L_x_23:


//--------------------- .text._ZN7cutlass13device_kernelIN5flash11enable_sm90INS1_16FlashAttnFwdSm90INS1_25CollectiveMainloopFwdSm90ILi2EN4cute5tupleIJNS5_1CILi1EEES8_S8_EEENS6_IJNS7_ILi64EEESA_SA_EEELi512ENS_10bfloat16_tEfNS_4arch4Sm90ELb0ELb1ELb1ELb0ELb1ELb0ELb0ELb0ELb0ELb1ELb0ELb0EEENS1_21CollectiveEpilogueFwdINS6_IJSA_NS7_ILi512EEESA_EEES9_SC_SE_Li256ELb0ELb1ELb0ELb0EEENS1_30DynamicPersistentTileSchedulerILi256ELi128ELb0ELb1ELb1EEEEEEEEEvNT_6ParamsE --------------------------
	.section	.text._ZN7cutlass13device_kernelIN5flash11enable_sm90INS1_16FlashAttnFwdSm90INS1_25CollectiveMainloopFwdSm90ILi2EN4cute5tupleIJNS5_1CILi1EEES8_S8_EEENS6_IJNS7_ILi64EEESA_SA_EEELi512ENS_10bfloat16_tEfNS_4arch4Sm90ELb0ELb1ELb1ELb0ELb1ELb0ELb0ELb0ELb0ELb1ELb0ELb0EEENS1_21CollectiveEpilogueFwdINS6_IJSA_NS7_ILi512EEESA_EEES9_SC_SE_Li256ELb0ELb1ELb0ELb0EEENS1_30DynamicPersistentTileSchedulerILi256ELi128ELb0ELb1ELb1EEEEEEEEEvNT_6ParamsE,"ax",@progbits
	.align	128
.text._ZN7cutlass13device_kernelIN5flash11enable_sm90INS1_16FlashAttnFwdSm90INS1_25CollectiveMainloopFwdSm90ILi2EN4cute5tupleIJNS5_1CILi1EEES8_S8_EEENS6_IJNS7_ILi64EEESA_SA_EEELi512ENS_10bfloat16_tEfNS_4arch4Sm90ELb0ELb1ELb1ELb0ELb1ELb0ELb0ELb0ELb0ELb1ELb0ELb0EEENS1_21CollectiveEpilogueFwdINS6_IJSA_NS7_ILi512EEESA_EEES9_SC_SE_Li256ELb0ELb1ELb0ELb0EEENS1_30DynamicPersistentTileSchedulerILi256ELi128ELb0ELb1ELb1EEEEEEEEEvNT_6ParamsE:
        .type           _ZN7cutlass13device_kernelIN5flash11enable_sm90INS1_16FlashAttnFwdSm90INS1_25CollectiveMainloopFwdSm90ILi2EN4cute5tupleIJNS5_1CILi1EEES8_S8_EEENS6_IJNS7_ILi64EEESA_SA_EEELi512ENS_10bfloat16_tEfNS_4arch4Sm90ELb0ELb1ELb1ELb0ELb1ELb0ELb0ELb0ELb0ELb1ELb0ELb0EEENS1_21CollectiveEpilogueFwdINS6_IJSA_NS7_ILi512EEESA_EEES9_SC_SE_Li256ELb0ELb1ELb0ELb0EEENS1_30DynamicPersistentTileSchedulerILi256ELi128ELb0ELb1ELb1EEEEEEEEEvNT_6ParamsE,@function
        .size           _ZN7cutlass13device_kernelIN5flash11enable_sm90INS1_16FlashAttnFwdSm90INS1_25CollectiveMainloopFwdSm90ILi2EN4cute5tupleIJNS5_1CILi1EEES8_S8_EEENS6_IJNS7_ILi64EEESA_SA_EEELi512ENS_10bfloat16_tEfNS_4arch4Sm90ELb0ELb1ELb1ELb0ELb1ELb0ELb0ELb0ELb0ELb1ELb0ELb0EEENS1_21CollectiveEpilogueFwdINS6_IJSA_NS7_ILi512EEESA_EEES9_SC_SE_Li256ELb0ELb1ELb0ELb0EEENS1_30DynamicPersistentTileSchedulerILi256ELi128ELb0ELb1ELb1EEEEEEEEEvNT_6ParamsE,(.L_x_24 - _ZN7cutlass13device_kernelIN5flash11enable_sm90INS1_16FlashAttnFwdSm90INS1_25CollectiveMainloopFwdSm90ILi2EN4cute5tupleIJNS5_1CILi1EEES8_S8_EEENS6_IJNS7_ILi64EEESA_SA_EEELi512ENS_10bfloat16_tEfNS_4arch4Sm90ELb0ELb1ELb1ELb0ELb1ELb0ELb0ELb0ELb0ELb1ELb0ELb0EEENS1_21CollectiveEpilogueFwdINS6_IJSA_NS7_ILi512EEESA_EEES9_SC_SE_Li256ELb0ELb1ELb0ELb0EEENS1_30DynamicPersistentTileSchedulerILi256ELi128ELb0ELb1ELb1EEEEEEEEEvNT_6ParamsE)
        .other          _ZN7cutlass13device_kernelIN5flash11enable_sm90INS1_16FlashAttnFwdSm90INS1_25CollectiveMainloopFwdSm90ILi2EN4cute5tupleIJNS5_1CILi1EEES8_S8_EEENS6_IJNS7_ILi64EEESA_SA_EEELi512ENS_10bfloat16_tEfNS_4arch4Sm90ELb0ELb1ELb1ELb0ELb1ELb0ELb0ELb0ELb0ELb1ELb0ELb0EEENS1_21CollectiveEpilogueFwdINS6_IJSA_NS7_ILi512EEESA_EEES9_SC_SE_Li256ELb0ELb1ELb0ELb0EEENS1_30DynamicPersistentTileSchedulerILi256ELi128ELb0ELb1ELb1EEEEEEEEEvNT_6ParamsE,@"STO_CUDA_ENTRY STV_DEFAULT"
_ZN7cutlass13device_kernelIN5flash11enable_sm90INS1_16FlashAttnFwdSm90INS1_25CollectiveMainloopFwdSm90ILi2EN4cute5tupleIJNS5_1CILi1EEES8_S8_EEENS6_IJNS7_ILi64EEESA_SA_EEELi512ENS_10bfloat16_tEfNS_4arch4Sm90ELb0ELb1ELb1ELb0ELb1ELb0ELb0ELb0ELb0ELb1ELb0ELb0EEENS1_21CollectiveEpilogueFwdINS6_IJSA_NS7_ILi512EEESA_EEES9_SC_SE_Li256ELb0ELb1ELb0ELb0EEENS1_30DynamicPersistentTileSchedulerILi256ELi128ELb0ELb1ELb1EEEEEEEEEvNT_6ParamsE:
[----:B------:R-:W-:Y:S01]  /*0000*/  LDC R1, c[0x0][0x37c] ;  /* 0x0000df00ff017b82 */ /* 0x000fe20000000800 */
[----:B------:R-:W-:Y:S05]  /*0010*/  EXIT ;  /* 0x000000000000794d */ /* 0x000fea0003800000 */
.L_x_6:
        /* <DEDUP_REMOVED lines=14> */
.L_x_24:


//--------------------- .text._ZN7cutlass13device_kernelIN5flash11enable_sm90INS1_16FlashAttnFwdSm90INS1_25CollectiveMainloopFwdSm90ILi2EN4cute5tupleIJNS5_1CILi1EEES8_S8_EEENS6_IJNS7_ILi64EEESA_SA_EEELi512ENS_10bfloat16_tEfNS_4arch4Sm90ELb0ELb1ELb1ELb0ELb1ELb0ELb1ELb0ELb0ELb1ELb0ELb0EEENS1_21CollectiveEpilogueFwdINS6_IJSA_NS7_ILi512EEESA_EEES9_SC_SE_Li256ELb0ELb1ELb0ELb0EEENS1_30DynamicPersistentTileSchedulerILi256ELi128ELb0ELb1ELb1EEEEEEEEEvNT_6ParamsE --------------------------
	.section	.text._ZN7cutlass13device_kernelIN5flash11enable_sm90INS1_16FlashAttnFwdSm90INS1_25CollectiveMainloopFwdSm90ILi2EN4cute5tupleIJNS5_1CILi1EEES8_S8_EEENS6_IJNS7_ILi64EEESA_SA_EEELi512ENS_10bfloat16_tEfNS_4arch4Sm90ELb0ELb1ELb1ELb0ELb1ELb0ELb1ELb0ELb0ELb1ELb0ELb0EEENS1_21CollectiveEpilogueFwdINS6_IJSA_NS7_ILi512EEESA_EEES9_SC_SE_Li256ELb0ELb1ELb0ELb0EEENS1_30DynamicPersistentTileSchedulerILi256ELi128ELb0ELb1ELb1EEEEEEEEEvNT_6ParamsE,"ax",@progbits
	.align	128
.text._ZN7cutlass13device_kernelIN5flash11enable_sm90INS1_16FlashAttnFwdSm90INS1_25CollectiveMainloopFwdSm90ILi2EN4cute5tupleIJNS5_1CILi1EEES8_S8_EEENS6_IJNS7_ILi64EEESA_SA_EEELi512ENS_10bfloat16_tEfNS_4arch4Sm90ELb0ELb1ELb1ELb0ELb1ELb0ELb1ELb0ELb0ELb1ELb0ELb0EEENS1_21CollectiveEpilogueFwdINS6_IJSA_NS7_ILi512EEESA_EEES9_SC_SE_Li256ELb0ELb1ELb0ELb0EEENS1_30DynamicPersistentTileSchedulerILi256ELi128ELb0ELb1ELb1EEEEEEEEEvNT_6ParamsE:
        .type           _ZN7cutlass13device_kernelIN5flash11enable_sm90INS1_16FlashAttnFwdSm90INS1_25CollectiveMainloopFwdSm90ILi2EN4cute5tupleIJNS5_1CILi1EEES8_S8_EEENS6_IJNS7_ILi64EEESA_SA_EEELi512ENS_10bfloat16_tEfNS_4arch4Sm90ELb0ELb1ELb1ELb0ELb1ELb0ELb1ELb0ELb0ELb1ELb0ELb0EEENS1_21CollectiveEpilogueFwdINS6_IJSA_NS7_ILi512EEESA_EEES9_SC_SE_Li256ELb0ELb1ELb0ELb0EEENS1_30DynamicPersistentTileSchedulerILi256ELi128ELb0ELb1ELb1EEEEEEEEEvNT_6ParamsE,@function
        .size           _ZN7cutlass13device_kernelIN5flash11enable_sm90INS1_16FlashAttnFwdSm90INS1_25CollectiveMainloopFwdSm90ILi2EN4cute5tupleIJNS5_1CILi1EEES8_S8_EEENS6_IJNS7_ILi64EEESA_SA_EEELi512ENS_10bfloat16_tEfNS_4arch4Sm90ELb0ELb1ELb1ELb0ELb1ELb0ELb1ELb0ELb0ELb1ELb0ELb0EEENS1_21CollectiveEpilogueFwdINS6_IJSA_NS7_ILi512EEESA_EEES9_SC_SE_Li256ELb0ELb1ELb0ELb0EEENS1_30DynamicPersistentTileSchedulerILi256ELi128ELb0ELb1ELb1EEEEEEEEEvNT_6ParamsE,(.L_x_25 - _ZN7cutlass13device_kernelIN5flash11enable_sm90INS1_16FlashAttnFwdSm90INS1_25CollectiveMainloopFwdSm90ILi2EN4cute5tupleIJNS5_1CILi1EEES8_S8_EEENS6_IJNS7_ILi64EEESA_SA_EEELi512ENS_10bfloat16_tEfNS_4arch4Sm90ELb0ELb1ELb1ELb0ELb1ELb0ELb1ELb0ELb0ELb1ELb0ELb0EEENS1_21CollectiveEpilogueFwdINS6_IJSA_NS7_ILi512EEESA_EEES9_SC_SE_Li256ELb0ELb1ELb0ELb0EEENS1_30DynamicPersistentTileSchedulerILi256ELi128ELb0ELb1ELb1EEEEEEEEEvNT_6ParamsE)
        .other          _ZN7cutlass13device_kernelIN5flash11enable_sm90INS1_16FlashAttnFwdSm90INS1_25CollectiveMainloopFwdSm90ILi2EN4cute5tupleIJNS5_1CILi1EEES8_S8_EEENS6_IJNS7_ILi64EEESA_SA_EEELi512ENS_10bfloat16_tEfNS_4arch4Sm90ELb0ELb1ELb1ELb0ELb1ELb0ELb1ELb0ELb0ELb1ELb0ELb0EEENS1_21CollectiveEpilogueFwdINS6_IJSA_NS7_ILi512EEESA_EEES9_SC_SE_Li256ELb0ELb1ELb0ELb0EEENS1_30DynamicPersistentTileSchedulerILi256ELi128ELb0ELb1ELb1EEEEEEEEEvNT_6ParamsE,@"STO_CUDA_ENTRY STV_DEFAULT"
_ZN7cutlass13device_kernelIN5flash11enable_sm90INS1_16FlashAttnFwdSm90INS1_25CollectiveMainloopFwdSm90ILi2EN4cute5tupleIJNS5_1CILi1EEES8_S8_EEENS6_IJNS7_ILi64EEESA_SA_EEELi512ENS_10bfloat16_tEfNS_4arch4Sm90ELb0ELb1ELb1ELb0ELb1ELb0ELb1ELb0ELb0ELb1ELb0ELb0EEENS1_21CollectiveEpilogueFwdINS6_IJSA_NS7_ILi512EEESA_EEES9_SC_SE_Li256ELb0ELb1ELb0ELb0EEENS1_30DynamicPersistentTileSchedulerILi256ELi128ELb0ELb1ELb1EEEEEEEEEvNT_6ParamsE:
[----:B------:R-:W-:Y:S01]  /*0000*/  LDC R1, c[0x0][0x37c] ;  /* 0x0000df00ff017b82 */ /* 0x000fe20000000800 */
[----:B------:R-:W-:Y:S05]  /*0010*/  EXIT ;  /* 0x000000000000794d */ /* 0x000fea0003800000 */
.L_x_7:
        /* <DEDUP_REMOVED lines=14> */
.L_x_25:


//--------------------- .text._ZN7cutlass13device_kernelIN5flash11enable_sm90INS1_16FlashAttnFwdSm90INS1_25CollectiveMainloopFwdSm90ILi2EN4cute5tupleIJNS5_1CILi1EEES8_S8_EEENS6_IJNS7_ILi64EEESA_SA_EEELi512ENS_10bfloat16_tEfNS_4arch4Sm90ELb0ELb1ELb1ELb1ELb1ELb0ELb0ELb0ELb0ELb1ELb0ELb0EEENS1_21CollectiveEpilogueFwdINS6_IJSA_NS7_ILi512EEESA_EEES9_SC_SE_Li256ELb1ELb1ELb0ELb0EEENS1_36VarlenDynamicPersistentTileSchedulerILi64ELi64ELi256ELi128ELb0ELb1ELb1ELb1ELb0ELb1EEEEEEEEEvNT_6ParamsE --------------------------
	.section	.text._ZN7cutlass13device_kernelIN5flash11enable_sm90INS1_16FlashAttnFwdSm90INS1_25CollectiveMainloopFwdSm90ILi2EN4cute5tupleIJNS5_1CILi1EEES8_S8_EEENS6_IJNS7_ILi64EEESA_SA_EEELi512ENS_10bfloat16_tEfNS_4arch4Sm90ELb0ELb1ELb1ELb1ELb1ELb0ELb0ELb0ELb0ELb1ELb0ELb0EEENS1_21CollectiveEpilogueFwdINS6_IJSA_NS7_ILi512EEESA_EEES9_SC_SE_Li256ELb1ELb1ELb0ELb0EEENS1_36VarlenDynamicPersistentTileSchedulerILi64ELi64ELi256ELi128ELb0ELb1ELb1ELb1ELb0ELb1EEEEEEEEEvNT_6ParamsE,"ax",@progbits
	.align	128
.text._ZN7cutlass13device_kernelIN5flash11enable_sm90INS1_16FlashAttnFwdSm90INS1_25CollectiveMainloopFwdSm90ILi2EN4cute5tupleIJNS5_1CILi1EEES8_S8_EEENS6_IJNS7_ILi64EEESA_SA_EEELi512ENS_10bfloat16_tEfNS_4arch4Sm90ELb0ELb1ELb1ELb1ELb1ELb0ELb0ELb0ELb0ELb1ELb0ELb0EEENS1_21CollectiveEpilogueFwdINS6_IJSA_NS7_ILi512EEESA_EEES9_SC_SE_Li256ELb1ELb1ELb0ELb0EEENS1_36VarlenDynamicPersistentTileSchedulerILi64ELi64ELi256ELi128ELb0ELb1ELb1ELb1ELb0ELb1EEEEEEEEEvNT_6ParamsE:
        .type           _ZN7cutlass13device_kernelIN5flash11enable_sm90INS1_16FlashAttnFwdSm90INS1_25CollectiveMainloopFwdSm90ILi2EN4cute5tupleIJNS5_1CILi1EEES8_S8_EEENS6_IJNS7_ILi64EEESA_SA_EEELi512ENS_10bfloat16_tEfNS_4arch4Sm90ELb0ELb1ELb1ELb1ELb1ELb0ELb0ELb0ELb0ELb1ELb0ELb0EEENS1_21CollectiveEpilogueFwdINS6_IJSA_NS7_ILi512EEESA_EEES9_SC_SE_Li256ELb1ELb1ELb0ELb0EEENS1_36VarlenDynamicPersistentTileSchedulerILi64ELi64ELi256ELi128ELb0ELb1ELb1ELb1ELb0ELb1EEEEEEEEEvNT_6ParamsE,@function
        .size           _ZN7cutlass13device_kernelIN5flash11enable_sm90INS1_16FlashAttnFwdSm90INS1_25CollectiveMainloopFwdSm90ILi2EN4cute5tupleIJNS5_1CILi1EEES8_S8_EEENS6_IJNS7_ILi64EEESA_SA_EEELi512ENS_10bfloat16_tEfNS_4arch4Sm90ELb0ELb1ELb1ELb1ELb1ELb0ELb0ELb0ELb0ELb1ELb0ELb0EEENS1_21CollectiveEpilogueFwdINS6_IJSA_NS7_ILi512EEESA_EEES9_SC_SE_Li256ELb1ELb1ELb0ELb0EEENS1_36VarlenDynamicPersistentTileSchedulerILi64ELi64ELi256ELi128ELb0ELb1ELb1ELb1ELb0ELb1EEEEEEEEEvNT_6ParamsE,(.L_x_26 - _ZN7cutlass13device_kernelIN5flash11enable_sm90INS1_16FlashAttnFwdSm90INS1_25CollectiveMainloopFwdSm90ILi2EN4cute5tupleIJNS5_1CILi1EEES8_S8_EEENS6_IJNS7_ILi64EEESA_SA_EEELi512ENS_10bfloat16_tEfNS_4arch4Sm90ELb0ELb1ELb1ELb1ELb1ELb0ELb0ELb0ELb0ELb1ELb0ELb0EEENS1_21CollectiveEpilogueFwdINS6_IJSA_NS7_ILi512EEESA_EEES9_SC_SE_Li256ELb1ELb1ELb0ELb0EEENS1_36VarlenDynamicPersistentTileSchedulerILi64ELi64ELi256ELi128ELb0ELb1ELb1ELb1ELb0ELb1EEEEEEEEEvNT_6ParamsE)
        .other          _ZN7cutlass13device_kernelIN5flash11enable_sm90INS1_16FlashAttnFwdSm90INS1_25CollectiveMainloopFwdSm90ILi2EN4cute5tupleIJNS5_1CILi1EEES8_S8_EEENS6_IJNS7_ILi64EEESA_SA_EEELi512ENS_10bfloat16_tEfNS_4arch4Sm90ELb0ELb1ELb1ELb1ELb1ELb0ELb0ELb0ELb0ELb1ELb0ELb0EEENS1_21CollectiveEpilogueFwdINS6_IJSA_NS7_ILi512EEESA_EEES9_SC_SE_Li256ELb1ELb1ELb0ELb0EEENS1_36VarlenDynamicPersistentTileSchedulerILi64ELi64ELi256ELi128ELb0ELb1ELb1ELb1ELb0ELb1EEEEEEEEEvNT_6ParamsE,@"STO_CUDA_ENTRY STV_DEFAULT"
_ZN7cutlass13device_kernelIN5flash11enable_sm90INS1_16FlashAttnFwdSm90INS1_25CollectiveMainloopFwdSm90ILi2EN4cute5tupleIJNS5_1CILi1EEES8_S8_EEENS6_IJNS7_ILi64EEESA_SA_EEELi512ENS_10bfloat16_tEfNS_4arch4Sm90ELb0ELb1ELb1ELb1ELb1ELb0ELb0ELb0ELb0ELb1ELb0ELb0EEENS1_21CollectiveEpilogueFwdINS6_IJSA_NS7_ILi512EEESA_EEES9_SC_SE_Li256ELb1ELb1ELb0ELb0EEENS1_36VarlenDynamicPersistentTileSchedulerILi64ELi64ELi256ELi128ELb0ELb1ELb1ELb1ELb0ELb1EEEEEEEEEvNT_6ParamsE:
[----:B------:R-:W-:Y:S01]  /*0000*/  LDC R1, c[0x0][0x37c] ;  /* 0x0000df00ff017b82 */ /* 0x000fe20000000800 */
[----:B------:R-:W-:Y:S05]  /*0010*/  EXIT ;  /* 0x000000000000794d */ /* 0x000fea0003800000 */
.L_x_8:
        /* <DEDUP_REMOVED lines=14> */
.L_x_26:


//--------------------- .text._ZN7cutlass13device_kernelIN5flash11enable_sm90INS1_16FlashAttnFwdSm90INS1_25CollectiveMainloopFwdSm90ILi2EN4cute5tupleIJNS5_1CILi1EEES8_S8_EEENS6_IJNS7_ILi64EEESA_SA_EEELi512ENS_10bfloat16_tEfNS_4arch4Sm90ELb0ELb1ELb1ELb1ELb1ELb1ELb0ELb0ELb0ELb1ELb0ELb0EEENS1_21CollectiveEpilogueFwdINS6_IJSA_NS7_ILi512EEESA_EEES9_SC_SE_Li256ELb1ELb1ELb0ELb0EEENS1_36VarlenDynamicPersistentTileSchedulerILi64ELi64ELi256ELi128ELb0ELb1ELb1ELb1ELb0ELb1EEEEEEEEEvNT_6ParamsE --------------------------
	.section	.text._ZN7cutlass13device_kernelIN5flash11enable_sm90INS1_16FlashAttnFwdSm90INS1_25CollectiveMainloopFwdSm90ILi2EN4cute5tupleIJNS5_1CILi1EEES8_S8_EEENS6_IJNS7_ILi64EEESA_SA_EEELi512ENS_10bfloat16_tEfNS_4arch4Sm90ELb0ELb1ELb1ELb1ELb1ELb1ELb0ELb0ELb0ELb1ELb0ELb0EEENS1_21CollectiveEpilogueFwdINS6_IJSA_NS7_ILi512EEESA_EEES9_SC_SE_Li256ELb1ELb1ELb0ELb0EEENS1_36VarlenDynamicPersistentTileSchedulerILi64ELi64ELi256ELi128ELb0ELb1ELb1ELb1ELb0ELb1EEEEEEEEEvNT_6ParamsE,"ax",@progbits
	.align	128
.text._ZN7cutlass13device_kernelIN5flash11enable_sm90INS1_16FlashAttnFwdSm90INS1_25CollectiveMainloopFwdSm90ILi2EN4cute5tupleIJNS5_1CILi1EEES8_S8_EEENS6_IJNS7_ILi64EEESA_SA_EEELi512ENS_10bfloat16_tEfNS_4arch4Sm90ELb0ELb1ELb1ELb1ELb1ELb1ELb0ELb0ELb0ELb1ELb0ELb0EEENS1_21CollectiveEpilogueFwdINS6_IJSA_NS7_ILi512EEESA_EEES9_SC_SE_Li256ELb1ELb1ELb0ELb0EEENS1_36VarlenDynamicPersistentTileSchedulerILi64ELi64ELi256ELi128ELb0ELb1ELb1ELb1ELb0ELb1EEEEEEEEEvNT_6ParamsE:
        .type           _ZN7cutlass13device_kernelIN5flash11enable_sm90INS1_16FlashAttnFwdSm90INS1_25CollectiveMainloopFwdSm90ILi2EN4cute5tupleIJNS5_1CILi1EEES8_S8_EEENS6_IJNS7_ILi64EEESA_SA_EEELi512ENS_10bfloat16_tEfNS_4arch4Sm90ELb0ELb1ELb1ELb1ELb1ELb1ELb0ELb0ELb0ELb1ELb0ELb0EEENS1_21CollectiveEpilogueFwdINS6_IJSA_NS7_ILi512EEESA_EEES9_SC_SE_Li256ELb1ELb1ELb0ELb0EEENS1_36VarlenDynamicPersistentTileSchedulerILi64ELi64ELi256ELi128ELb0ELb1ELb1ELb1ELb0ELb1EEEEEEEEEvNT_6ParamsE,@function
        .size           _ZN7cutlass13device_kernelIN5flash11enable_sm90INS1_16FlashAttnFwdSm90INS1_25CollectiveMainloopFwdSm90ILi2EN4cute5tupleIJNS5_1CILi1EEES8_S8_EEENS6_IJNS7_ILi64EEESA_SA_EEELi512ENS_10bfloat16_tEfNS_4arch4Sm90ELb0ELb1ELb1ELb1ELb1ELb1ELb0ELb0ELb0ELb1ELb0ELb0EEENS1_21CollectiveEpilogueFwdINS6_IJSA_NS7_ILi512EEESA_EEES9_SC_SE_Li256ELb1ELb1ELb0ELb0EEENS1_36VarlenDynamicPersistentTileSchedulerILi64ELi64ELi256ELi128ELb0ELb1ELb1ELb1ELb0ELb1EEEEEEEEEvNT_6ParamsE,(.L_x_27 - _ZN7cutlass13device_kernelIN5flash11enable_sm90INS1_16FlashAttnFwdSm90INS1_25CollectiveMainloopFwdSm90ILi2EN4cute5tupleIJNS5_1CILi1EEES8_S8_EEENS6_IJNS7_ILi64EEESA_SA_EEELi512ENS_10bfloat16_tEfNS_4arch4Sm90ELb0ELb1ELb1ELb1ELb1ELb1ELb0ELb0ELb0ELb1ELb0ELb0EEENS1_21CollectiveEpilogueFwdINS6_IJSA_NS7_ILi512EEESA_EEES9_SC_SE_Li256ELb1ELb1ELb0ELb0EEENS1_36VarlenDynamicPersistentTileSchedulerILi64ELi64ELi256ELi128ELb0ELb1ELb1ELb1ELb0ELb1EEEEEEEEEvNT_6ParamsE)
        .other          _ZN7cutlass13device_kernelIN5flash11enable_sm90INS1_16FlashAttnFwdSm90INS1_25CollectiveMainloopFwdSm90ILi2EN4cute5tupleIJNS5_1CILi1EEES8_S8_EEENS6_IJNS7_ILi64EEESA_SA_EEELi512ENS_10bfloat16_tEfNS_4arch4Sm90ELb0ELb1ELb1ELb1ELb1ELb1ELb0ELb0ELb0ELb1ELb0ELb0EEENS1_21CollectiveEpilogueFwdINS6_IJSA_NS7_ILi512EEESA_EEES9_SC_SE_Li256ELb1ELb1ELb0ELb0EEENS1_36VarlenDynamicPersistentTileSchedulerILi64ELi64ELi256ELi128ELb0ELb1ELb1ELb1ELb0ELb1EEEEEEEEEvNT_6ParamsE,@"STO_CUDA_ENTRY STV_DEFAULT"
_ZN7cutlass13device_kernelIN5flash11enable_sm90INS1_16FlashAttnFwdSm90INS1_25CollectiveMainloopFwdSm90ILi2EN4cute5tupleIJNS5_1CILi1EEES8_S8_EEENS6_IJNS7_ILi64EEESA_SA_EEELi512ENS_10bfloat16_tEfNS_4arch4Sm90ELb0ELb1ELb1ELb1ELb1ELb1ELb0ELb0ELb0ELb1ELb0ELb0EEENS1_21CollectiveEpilogueFwdINS6_IJSA_NS7_ILi512EEESA_EEES9_SC_SE_Li256ELb1ELb1ELb0ELb0EEENS1_36VarlenDynamicPersistentTileSchedulerILi64ELi64ELi256ELi128ELb0ELb1ELb1ELb1ELb0ELb1EEEEEEEEEvNT_6ParamsE:
[----:B------:R-:W-:Y:S01]  /*0000*/  LDC R1, c[0x0][0x37c] ;  /* 0x0000df00ff017b82 */ /* 0x000fe20000000800 */
[----:B------:R-:W-:Y:S05]  /*0010*/  EXIT ;  /* 0x000000000000794d */ /* 0x000fea0003800000 */
.L_x_9:
        /* <DEDUP_REMOVED lines=14> */
.L_x_27:


//--------------------- .text._ZN7cutlass13device_kernelIN5flash11enable_sm90INS1_16FlashAttnFwdSm90INS1_25CollectiveMainloopFwdSm90ILi2EN4cute5tupleIJNS5_1CILi1EEES8_S8_EEENS6_IJNS7_ILi64EEESA_SA_EEELi512ENS_10bfloat16_tEfNS_4arch4Sm90ELb0ELb1ELb1ELb1ELb1ELb0ELb1ELb0ELb0ELb1ELb0ELb0EEENS1_21CollectiveEpilogueFwdINS6_IJSA_NS7_ILi512EEESA_EEES9_SC_SE_Li256ELb1ELb1ELb0ELb0EEENS1_36VarlenDynamicPersistentTileSchedulerILi64ELi64ELi256ELi128ELb0ELb1ELb1ELb1ELb0ELb1EEEEEEEEEvNT_6ParamsE --------------------------
	.section	.text._ZN7cutlass13device_kernelIN5flash11enable_sm90INS1_16FlashAttnFwdSm90INS1_25CollectiveMainloopFwdSm90ILi2EN4cute5tupleIJNS5_1CILi1EEES8_S8_EEENS6_IJNS7_ILi64EEESA_SA_EEELi512ENS_10bfloat16_tEfNS_4arch4Sm90ELb0ELb1ELb1ELb1ELb1ELb0ELb1ELb0ELb0ELb1ELb0ELb0EEENS1_21CollectiveEpilogueFwdINS6_IJSA_NS7_ILi512EEESA_EEES9_SC_SE_Li256ELb1ELb1ELb0ELb0EEENS1_36VarlenDynamicPersistentTileSchedulerILi64ELi64ELi256ELi128ELb0ELb1ELb1ELb1ELb0ELb1EEEEEEEEEvNT_6ParamsE,"ax",@progbits
	.align	128
.text._ZN7cutlass13device_kernelIN5flash11enable_sm90INS1_16FlashAttnFwdSm90INS1_25CollectiveMainloopFwdSm90ILi2EN4cute5tupleIJNS5_1CILi1EEES8_S8_EEENS6_IJNS7_ILi64EEESA_SA_EEELi512ENS_10bfloat16_tEfNS_4arch4Sm90ELb0ELb1ELb1ELb1ELb1ELb0ELb1ELb0ELb0ELb1ELb0ELb0EEENS1_21CollectiveEpilogueFwdINS6_IJSA_NS7_ILi512EEESA_EEES9_SC_SE_Li256ELb1ELb1ELb0ELb0EEENS1_36VarlenDynamicPersistentTileSchedulerILi64ELi64ELi256ELi128ELb0ELb1ELb1ELb1ELb0ELb1EEEEEEEEEvNT_6ParamsE:
        .type           _ZN7cutlass13device_kernelIN5flash11enable_sm90INS1_16FlashAttnFwdSm90INS1_25CollectiveMainloopFwdSm90ILi2EN4cute5tupleIJNS5_1CILi1EEES8_S8_EEENS6_IJNS7_ILi64EEESA_SA_EEELi512ENS_10bfloat16_tEfNS_4arch4Sm90ELb0ELb1ELb1ELb1ELb1ELb0ELb1ELb0ELb0ELb1ELb0ELb0EEENS1_21CollectiveEpilogueFwdINS6_IJSA_NS7_ILi512EEESA_EEES9_SC_SE_Li256ELb1ELb1ELb0ELb0EEENS1_36VarlenDynamicPersistentTileSchedulerILi64ELi64ELi256ELi128ELb0ELb1ELb1ELb1ELb0ELb1EEEEEEEEEvNT_6ParamsE,@function
        .size           _ZN7cutlass13device_kernelIN5flash11enable_sm90INS1_16FlashAttnFwdSm90INS1_25CollectiveMainloopFwdSm90ILi2EN4cute5tupleIJNS5_1CILi1EEES8_S8_EEENS6_IJNS7_ILi64EEESA_SA_EEELi512ENS_10bfloat16_tEfNS_4arch4Sm90ELb0ELb1ELb1ELb1ELb1ELb0ELb1ELb0ELb0ELb1ELb0ELb0EEENS1_21CollectiveEpilogueFwdINS6_IJSA_NS7_ILi512EEESA_EEES9_SC_SE_Li256ELb1ELb1ELb0ELb0EEENS1_36VarlenDynamicPersistentTileSchedulerILi64ELi64ELi256ELi128ELb0ELb1ELb1ELb1ELb0ELb1EEEEEEEEEvNT_6ParamsE,(.L_x_28 - _ZN7cutlass13device_kernelIN5flash11enable_sm90INS1_16FlashAttnFwdSm90INS1_25CollectiveMainloopFwdSm90ILi2EN4cute5tupleIJNS5_1CILi1EEES8_S8_EEENS6_IJNS7_ILi64EEESA_SA_EEELi512ENS_10bfloat16_tEfNS_4arch4Sm90ELb0ELb1ELb1ELb1ELb1ELb0ELb1ELb0ELb0ELb1ELb0ELb0EEENS1_21CollectiveEpilogueFwdINS6_IJSA_NS7_ILi512EEESA_EEES9_SC_SE_Li256ELb1ELb1ELb0ELb0EEENS1_36VarlenDynamicPersistentTileSchedulerILi64ELi64ELi256ELi128ELb0ELb1ELb1ELb1ELb0ELb1EEEEEEEEEvNT_6ParamsE)
        .other          _ZN7cutlass13device_kernelIN5flash11enable_sm90INS1_16FlashAttnFwdSm90INS1_25CollectiveMainloopFwdSm90ILi2EN4cute5tupleIJNS5_1CILi1EEES8_S8_EEENS6_IJNS7_ILi64EEESA_SA_EEELi512ENS_10bfloat16_tEfNS_4arch4Sm90ELb0ELb1ELb1ELb1ELb1ELb0ELb1ELb0ELb0ELb1ELb0ELb0EEENS1_21CollectiveEpilogueFwdINS6_IJSA_NS7_ILi512EEESA_EEES9_SC_SE_Li256ELb1ELb1ELb0ELb0EEENS1_36VarlenDynamicPersistentTileSchedulerILi64ELi64ELi256ELi128ELb0ELb1ELb1ELb1ELb0ELb1EEEEEEEEEvNT_6ParamsE,@"STO_CUDA_ENTRY STV_DEFAULT"
_ZN7cutlass13device_kernelIN5flash11enable_sm90INS1_16FlashAttnFwdSm90INS1_25CollectiveMainloopFwdSm90ILi2EN4cute5tupleIJNS5_1CILi1EEES8_S8_EEENS6_IJNS7_ILi64EEESA_SA_EEELi512ENS_10bfloat16_tEfNS_4arch4Sm90ELb0ELb1ELb1ELb1ELb1ELb0ELb1ELb0ELb0ELb1ELb0ELb0EEENS1_21CollectiveEpilogueFwdINS6_IJSA_NS7_ILi512EEESA_EEES9_SC_SE_Li256ELb1ELb1ELb0ELb0EEENS1_36VarlenDynamicPersistentTileSchedulerILi64ELi64ELi256ELi128ELb0ELb1ELb1ELb1ELb0ELb1EEEEEEEEEvNT_6ParamsE:
[----:B------:R-:W-:Y:S01]  /*0000*/  LDC R1, c[0x0][0x37c] ;  /* 0x0000df00ff017b82 */ /* 0x000fe20000000800 */
[----:B------:R-:W-:Y:S05]  /*0010*/  EXIT ;  /* 0x000000000000794d */ /* 0x000fea0003800000 */
.L_x_10:
        /* <DEDUP_REMOVED lines=14> */
.L_x_28:


//--------------------- .text._ZN7cutlass13device_kernelIN5flash11enable_sm90INS1_16FlashAttnFwdSm90INS1_25CollectiveMainloopFwdSm90ILi2EN4cute5tupleIJNS5_1CILi1EEES8_S8_EEENS6_IJNS7_ILi64EEESA_SA_EEELi512ENS_10bfloat16_tEfNS_4arch4Sm90ELb0ELb1ELb1ELb1ELb1ELb1ELb1ELb0ELb0ELb1ELb0ELb0EEENS1_21CollectiveEpilogueFwdINS6_IJSA_NS7_ILi512EEESA_EEES9_SC_SE_Li256ELb1ELb1ELb0ELb0EEENS1_36VarlenDynamicPersistentTileSchedulerILi64ELi64ELi256ELi128ELb0ELb1ELb1ELb1ELb0ELb1EEEEEEEEEvNT_6ParamsE --------------------------
	.section	.text._ZN7cutlass13device_kernelIN5flash11enable_sm90INS1_16FlashAttnFwdSm90INS1_25CollectiveMainloopFwdSm90ILi2EN4cute5tupleIJNS5_1CILi1EEES8_S8_EEENS6_IJNS7_ILi64EEESA_SA_EEELi512ENS_10bfloat16_tEfNS_4arch4Sm90ELb0ELb1ELb1ELb1ELb1ELb1ELb1ELb0ELb0ELb1ELb0ELb0EEENS1_21CollectiveEpilogueFwdINS6_IJSA_NS7_ILi512EEESA_EEES9_SC_SE_Li256ELb1ELb1ELb0ELb0EEENS1_36VarlenDynamicPersistentTileSchedulerILi64ELi64ELi256ELi128ELb0ELb1ELb1ELb1ELb0ELb1EEEEEEEEEvNT_6ParamsE,"ax",@progbits
	.align	128
.text._ZN7cutlass13device_kernelIN5flash11enable_sm90INS1_16FlashAttnFwdSm90INS1_25CollectiveMainloopFwdSm90ILi2EN4cute5tupleIJNS5_1CILi1EEES8_S8_EEENS6_IJNS7_ILi64EEESA_SA_EEELi512ENS_10bfloat16_tEfNS_4arch4Sm90ELb0ELb1ELb1ELb1ELb1ELb1ELb1ELb0ELb0ELb1ELb0ELb0EEENS1_21CollectiveEpilogueFwdINS6_IJSA_NS7_ILi512EEESA_EEES9_SC_SE_Li256ELb1ELb1ELb0ELb0EEENS1_36VarlenDynamicPersistentTileSchedulerILi64ELi64ELi256ELi128ELb0ELb1ELb1ELb1ELb0ELb1EEEEEEEEEvNT_6ParamsE:
        .type           _ZN7cutlass13device_kernelIN5flash11enable_sm90INS1_16FlashAttnFwdSm90INS1_25CollectiveMainloopFwdSm90ILi2EN4cute5tupleIJNS5_1CILi1EEES8_S8_EEENS6_IJNS7_ILi64EEESA_SA_EEELi512ENS_10bfloat16_tEfNS_4arch4Sm90ELb0ELb1ELb1ELb1ELb1ELb1ELb1ELb0ELb0ELb1ELb0ELb0EEENS1_21CollectiveEpilogueFwdINS6_IJSA_NS7_ILi512EEESA_EEES9_SC_SE_Li256ELb1ELb1ELb0ELb0EEENS1_36VarlenDynamicPersistentTileSchedulerILi64ELi64ELi256ELi128ELb0ELb1ELb1ELb1ELb0ELb1EEEEEEEEEvNT_6ParamsE,@function
        .size           _ZN7cutlass13device_kernelIN5flash11enable_sm90INS1_16FlashAttnFwdSm90INS1_25CollectiveMainloopFwdSm90ILi2EN4cute5tupleIJNS5_1CILi1EEES8_S8_EEENS6_IJNS7_ILi64EEESA_SA_EEELi512ENS_10bfloat16_tEfNS_4arch4Sm90ELb0ELb1ELb1ELb1ELb1ELb1ELb1ELb0ELb0ELb1ELb0ELb0EEENS1_21CollectiveEpilogueFwdINS6_IJSA_NS7_ILi512EEESA_EEES9_SC_SE_Li256ELb1ELb1ELb0ELb0EEENS1_36VarlenDynamicPersistentTileSchedulerILi64ELi64ELi256ELi128ELb0ELb1ELb1ELb1ELb0ELb1EEEEEEEEEvNT_6ParamsE,(.L_x_29 - _ZN7cutlass13device_kernelIN5flash11enable_sm90INS1_16FlashAttnFwdSm90INS1_25CollectiveMainloopFwdSm90ILi2EN4cute5tupleIJNS5_1CILi1EEES8_S8_EEENS6_IJNS7_ILi64EEESA_SA_EEELi512ENS_10bfloat16_tEfNS_4arch4Sm90ELb0ELb1ELb1ELb1ELb1ELb1ELb1ELb0ELb0ELb1ELb0ELb0EEENS1_21CollectiveEpilogueFwdINS6_IJSA_NS7_ILi512EEESA_EEES9_SC_SE_Li256ELb1ELb1ELb0ELb0EEENS1_36VarlenDynamicPersistentTileSchedulerILi64ELi64ELi256ELi128ELb0ELb1ELb1ELb1ELb0ELb1EEEEEEEEEvNT_6ParamsE)
        .other          _ZN7cutlass13device_kernelIN5flash11enable_sm90INS1_16FlashAttnFwdSm90INS1_25CollectiveMainloopFwdSm90ILi2EN4cute5tupleIJNS5_1CILi1EEES8_S8_EEENS6_IJNS7_ILi64EEESA_SA_EEELi512ENS_10bfloat16_tEfNS_4arch4Sm90ELb0ELb1ELb1ELb1ELb1ELb1ELb1ELb0ELb0ELb1ELb0ELb0EEENS1_21CollectiveEpilogueFwdINS6_IJSA_NS7_ILi512EEESA_EEES9_SC_SE_Li256ELb1ELb1ELb0ELb0EEENS1_36VarlenDynamicPersistentTileSchedulerILi64ELi64ELi256ELi128ELb0ELb1ELb1ELb1ELb0ELb1EEEEEEEEEvNT_6ParamsE,@"STO_CUDA_ENTRY STV_DEFAULT"
_ZN7cutlass13device_kernelIN5flash11enable_sm90INS1_16FlashAttnFwdSm90INS1_25CollectiveMainloopFwdSm90ILi2EN4cute5tupleIJNS5_1CILi1EEES8_S8_EEENS6_IJNS7_ILi64EEESA_SA_EEELi512ENS_10bfloat16_tEfNS_4arch4Sm90ELb0ELb1ELb1ELb1ELb1ELb1ELb1ELb0ELb0ELb1ELb0ELb0EEENS1_21CollectiveEpilogueFwdINS6_IJSA_NS7_ILi512EEESA_EEES9_SC_SE_Li256ELb1ELb1ELb0ELb0EEENS1_36VarlenDynamicPersistentTileSchedulerILi64ELi64ELi256ELi128ELb0ELb1ELb1ELb1ELb0ELb1EEEEEEEEEvNT_6ParamsE:
[----:B------:R-:W-:Y:S01]  /*0000*/  LDC R1, c[0x0][0x37c] ;  /* 0x0000df00ff017b82 */ /* 0x000fe20000000800 */
[----:B------:R-:W-:Y:S05]  /*0010*/  EXIT ;  /* 0x000000000000794d */ /* 0x000fea0003800000 */
.L_x_11:
        /* <DEDUP_REMOVED lines=14> */
.L_x_29:


//--------------------- .text._ZN7cutlass13device_kernelIN5flash11enable_sm90INS1_16FlashAttnFwdSm90INS1_25CollectiveMainloopFwdSm90ILi2EN4cute5tupleIJNS5_1CILi1EEES8_S8_EEENS6_IJNS7_ILi64EEESA_SA_EEELi512ENS_10bfloat16_tEfNS_4arch4Sm90ELb1ELb0ELb1ELb0ELb1ELb0ELb0ELb0ELb0ELb1ELb0ELb0EEENS1_21CollectiveEpilogueFwdINS6_IJSA_NS7_ILi512EEESA_EEES9_SC_SE_Li256ELb0ELb1ELb0ELb0EEENS1_30DynamicPersistentTileSchedulerILi256ELi128ELb0ELb1ELb1EEEEEEEEEvNT_6ParamsE --------------------------
	.section	.text._ZN7cutlass13device_kernelIN5flash11enable_sm90INS1_16FlashAttnFwdSm90INS1_25CollectiveMainloopFwdSm90ILi2EN4cute5tupleIJNS5_1CILi1EEES8_S8_EEENS6_IJNS7_ILi64EEESA_SA_EEELi512ENS_10bfloat16_tEfNS_4arch4Sm90ELb1ELb0ELb1ELb0ELb1ELb0ELb0ELb0ELb0ELb1ELb0ELb0EEENS1_21CollectiveEpilogueFwdINS6_IJSA_NS7_ILi512EEESA_EEES9_SC_SE_Li256ELb0ELb1ELb0ELb0EEENS1_30DynamicPersistentTileSchedulerILi256ELi128ELb0ELb1ELb1EEEEEEEEEvNT_6ParamsE,"ax",@progbits
	.align	128
.text._ZN7cutlass13device_kernelIN5flash11enable_sm90INS1_16FlashAttnFwdSm90INS1_25CollectiveMainloopFwdSm90ILi2EN4cute5tupleIJNS5_1CILi1EEES8_S8_EEENS6_IJNS7_ILi64EEESA_SA_EEELi512ENS_10bfloat16_tEfNS_4arch4Sm90ELb1ELb0ELb1ELb0ELb1ELb0ELb0ELb0ELb0ELb1ELb0ELb0EEENS1_21CollectiveEpilogueFwdINS6_IJSA_NS7_ILi512EEESA_EEES9_SC_SE_Li256ELb0ELb1ELb0ELb0EEENS1_30DynamicPersistentTileSchedulerILi256ELi128ELb0ELb1ELb1EEEEEEEEEvNT_6ParamsE:
        .type           _ZN7cutlass13device_kernelIN5flash11enable_sm90INS1_16FlashAttnFwdSm90INS1_25CollectiveMainloopFwdSm90ILi2EN4cute5tupleIJNS5_1CILi1EEES8_S8_EEENS6_IJNS7_ILi64EEESA_SA_EEELi512ENS_10bfloat16_tEfNS_4arch4Sm90ELb1ELb0ELb1ELb0ELb1ELb0ELb0ELb0ELb0ELb1ELb0ELb0EEENS1_21CollectiveEpilogueFwdINS6_IJSA_NS7_ILi512EEESA_EEES9_SC_SE_Li256ELb0ELb1ELb0ELb0EEENS1_30DynamicPersistentTileSchedulerILi256ELi128ELb0ELb1ELb1EEEEEEEEEvNT_6ParamsE,@function
        .size           _ZN7cutlass13device_kernelIN5flash11enable_sm90INS1_16FlashAttnFwdSm90INS1_25CollectiveMainloopFwdSm90ILi2EN4cute5tupleIJNS5_1CILi1EEES8_S8_EEENS6_IJNS7_ILi64EEESA_SA_EEELi512ENS_10bfloat16_tEfNS_4arch4Sm90ELb1ELb0ELb1ELb0ELb1ELb0ELb0ELb0ELb0ELb1ELb0ELb0EEENS1_21CollectiveEpilogueFwdINS6_IJSA_NS7_ILi512EEESA_EEES9_SC_SE_Li256ELb0ELb1ELb0ELb0EEENS1_30DynamicPersistentTileSchedulerILi256ELi128ELb0ELb1ELb1EEEEEEEEEvNT_6ParamsE,(.L_x_30 - _ZN7cutlass13device_kernelIN5flash11enable_sm90INS1_16FlashAttnFwdSm90INS1_25CollectiveMainloopFwdSm90ILi2EN4cute5tupleIJNS5_1CILi1EEES8_S8_EEENS6_IJNS7_ILi64EEESA_SA_EEELi512ENS_10bfloat16_tEfNS_4arch4Sm90ELb1ELb0ELb1ELb0ELb1ELb0ELb0ELb0ELb0ELb1ELb0ELb0EEENS1_21CollectiveEpilogueFwdINS6_IJSA_NS7_ILi512EEESA_EEES9_SC_SE_Li256ELb0ELb1ELb0ELb0EEENS1_30DynamicPersistentTileSchedulerILi256ELi128ELb0ELb1ELb1EEEEEEEEEvNT_6ParamsE)
        .other          _ZN7cutlass13device_kernelIN5flash11enable_sm90INS1_16FlashAttnFwdSm90INS1_25CollectiveMainloopFwdSm90ILi2EN4cute5tupleIJNS5_1CILi1EEES8_S8_EEENS6_IJNS7_ILi64EEESA_SA_EEELi512ENS_10bfloat16_tEfNS_4arch4Sm90ELb1ELb0ELb1ELb0ELb1ELb0ELb0ELb0ELb0ELb1ELb0ELb0EEENS1_21CollectiveEpilogueFwdINS6_IJSA_NS7_ILi512EEESA_EEES9_SC_SE_Li256ELb0ELb1ELb0ELb0EEENS1_30DynamicPersistentTileSchedulerILi256ELi128ELb0ELb1ELb1EEEEEEEEEvNT_6ParamsE,@"STO_CUDA_ENTRY STV_DEFAULT"
_ZN7cutlass13device_kernelIN5flash11enable_sm90INS1_16FlashAttnFwdSm90INS1_25CollectiveMainloopFwdSm90ILi2EN4cute5tupleIJNS5_1CILi1EEES8_S8_EEENS6_IJNS7_ILi64EEESA_SA_EEELi512ENS_10bfloat16_tEfNS_4arch4Sm90ELb1ELb0ELb1ELb0ELb1ELb0ELb0ELb0ELb0ELb1ELb0ELb0EEENS1_21CollectiveEpilogueFwdINS6_IJSA_NS7_ILi512EEESA_EEES9_SC_SE_Li256ELb0ELb1ELb0ELb0EEENS1_30DynamicPersistentTileSchedulerILi256ELi128ELb0ELb1ELb1EEEEEEEEEvNT_6ParamsE:
[----:B------:R-:W-:Y:S01]  /*0000*/  LDC R1, c[0x0][0x37c] ;  /* 0x0000df00ff017b82 */ /* 0x000fe20000000800 */
[----:B------:R-:W-:Y:S05]  /*0010*/  EXIT ;  /* 0x000000000000794d */ /* 0x000fea0003800000 */
.L_x_12:
        /* <DEDUP_REMOVED lines=14> */
.L_x_30:


//--------------------- .text._ZN7cutlass13device_kernelIN5flash11enable_sm90INS1_16FlashAttnFwdSm90INS1_25CollectiveMainloopFwdSm90ILi2EN4cute5tupleIJNS5_1CILi1EEES8_S8_EEENS6_IJNS7_ILi64EEESA_SA_EEELi512ENS_10bfloat16_tEfNS_4arch4Sm90ELb1ELb0ELb1ELb0ELb1ELb0ELb1ELb0ELb0ELb1ELb0ELb0EEENS1_21CollectiveEpilogueFwdINS6_IJSA_NS7_ILi512EEESA_EEES9_SC_SE_Li256ELb0ELb1ELb0ELb0EEENS1_30DynamicPersistentTileSchedulerILi256ELi128ELb0ELb1ELb1EEEEEEEEEvNT_6ParamsE --------------------------
	.section	.text._ZN7cutlass13device_kernelIN5flash11enable_sm90INS1_16FlashAttnFwdSm90INS1_25CollectiveMainloopFwdSm90ILi2EN4cute5tupleIJNS5_1CILi1EEES8_S8_EEENS6_IJNS7_ILi64EEESA_SA_EEELi512ENS_10bfloat16_tEfNS_4arch4Sm90ELb1ELb0ELb1ELb0ELb1ELb0ELb1ELb0ELb0ELb1ELb0ELb0EEENS1_21CollectiveEpilogueFwdINS6_IJSA_NS7_ILi512EEESA_EEES9_SC_SE_Li256ELb0ELb1ELb0ELb0EEENS1_30DynamicPersistentTileSchedulerILi256ELi128ELb0ELb1ELb1EEEEEEEEEvNT_6ParamsE,"ax",@progbits
	.align	128
.text._ZN7cutlass13device_kernelIN5flash11enable_sm90INS1_16FlashAttnFwdSm90INS1_25CollectiveMainloopFwdSm90ILi2EN4cute5tupleIJNS5_1CILi1EEES8_S8_EEENS6_IJNS7_ILi64EEESA_SA_EEELi512ENS_10bfloat16_tEfNS_4arch4Sm90ELb1ELb0ELb1ELb0ELb1ELb0ELb1ELb0ELb0ELb1ELb0ELb0EEENS1_21CollectiveEpilogueFwdINS6_IJSA_NS7_ILi512EEESA_EEES9_SC_SE_Li256ELb0ELb1ELb0ELb0EEENS1_30DynamicPersistentTileSchedulerILi256ELi128ELb0ELb1ELb1EEEEEEEEEvNT_6ParamsE:
        .type           _ZN7cutlass13device_kernelIN5flash11enable_sm90INS1_16FlashAttnFwdSm90INS1_25CollectiveMainloopFwdSm90ILi2EN4cute5tupleIJNS5_1CILi1EEES8_S8_EEENS6_IJNS7_ILi64EEESA_SA_EEELi512ENS_10bfloat16_tEfNS_4arch4Sm90ELb1ELb0ELb1ELb0ELb1ELb0ELb1ELb0ELb0ELb1ELb0ELb0EEENS1_21CollectiveEpilogueFwdINS6_IJSA_NS7_ILi512EEESA_EEES9_SC_SE_Li256ELb0ELb1ELb0ELb0EEENS1_30DynamicPersistentTileSchedulerILi256ELi128ELb0ELb1ELb1EEEEEEEEEvNT_6ParamsE,@function
        .size           _ZN7cutlass13device_kernelIN5flash11enable_sm90INS1_16FlashAttnFwdSm90INS1_25CollectiveMainloopFwdSm90ILi2EN4cute5tupleIJNS5_1CILi1EEES8_S8_EEENS6_IJNS7_ILi64EEESA_SA_EEELi512ENS_10bfloat16_tEfNS_4arch4Sm90ELb1ELb0ELb1ELb0ELb1ELb0ELb1ELb0ELb0ELb1ELb0ELb0EEENS1_21CollectiveEpilogueFwdINS6_IJSA_NS7_ILi512EEESA_EEES9_SC_SE_Li256ELb0ELb1ELb0ELb0EEENS1_30DynamicPersistentTileSchedulerILi256ELi128ELb0ELb1ELb1EEEEEEEEEvNT_6ParamsE,(.L_x_31 - _ZN7cutlass13device_kernelIN5flash11enable_sm90INS1_16FlashAttnFwdSm90INS1_25CollectiveMainloopFwdSm90ILi2EN4cute5tupleIJNS5_1CILi1EEES8_S8_EEENS6_IJNS7_ILi64EEESA_SA_EEELi512ENS_10bfloat16_tEfNS_4arch4Sm90ELb1ELb0ELb1ELb0ELb1ELb0ELb1ELb0ELb0ELb1ELb0ELb0EEENS1_21CollectiveEpilogueFwdINS6_IJSA_NS7_ILi512EEESA_EEES9_SC_SE_Li256ELb0ELb1ELb0ELb0EEENS1_30DynamicPersistentTileSchedulerILi256ELi128ELb0ELb1ELb1EEEEEEEEEvNT_6ParamsE)
        .other          _ZN7cutlass13device_kernelIN5flash11enable_sm90INS1_16FlashAttnFwdSm90INS1_25CollectiveMainloopFwdSm90ILi2EN4cute5tupleIJNS5_1CILi1EEES8_S8_EEENS6_IJNS7_ILi64EEESA_SA_EEELi512ENS_10bfloat16_tEfNS_4arch4Sm90ELb1ELb0ELb1ELb0ELb1ELb0ELb1ELb0ELb0ELb1ELb0ELb0EEENS1_21CollectiveEpilogueFwdINS6_IJSA_NS7_ILi512EEESA_EEES9_SC_SE_Li256ELb0ELb1ELb0ELb0EEENS1_30DynamicPersistentTileSchedulerILi256ELi128ELb0ELb1ELb1EEEEEEEEEvNT_6ParamsE,@"STO_CUDA_ENTRY STV_DEFAULT"
_ZN7cutlass13device_kernelIN5flash11enable_sm90INS1_16FlashAttnFwdSm90INS1_25CollectiveMainloopFwdSm90ILi2EN4cute5tupleIJNS5_1CILi1EEES8_S8_EEENS6_IJNS7_ILi64EEESA_SA_EEELi512ENS_10bfloat16_tEfNS_4arch4Sm90ELb1ELb0ELb1ELb0ELb1ELb0ELb1ELb0ELb0ELb1ELb0ELb0EEENS1_21CollectiveEpilogueFwdINS6_IJSA_NS7_ILi512EEESA_EEES9_SC_SE_Li256ELb0ELb1ELb0ELb0EEENS1_30DynamicPersistentTileSchedulerILi256ELi128ELb0ELb1ELb1EEEEEEEEEvNT_6ParamsE:
[----:B------:R-:W-:Y:S01]  /*0000*/  LDC R1, c[0x0][0x37c] ;  /* 0x0000df00ff017b82 */ /* 0x000fe20000000800 */
[----:B------:R-:W-:Y:S05]  /*0010*/  EXIT ;  /* 0x000000000000794d */ /* 0x000fea0003800000 */
.L_x_13:
        /* <DEDUP_REMOVED lines=14> */
.L_x_31:


//--------------------- .text._ZN7cutlass13device_kernelIN5flash11enable_sm90INS1_16FlashAttnFwdSm90INS1_25CollectiveMainloopFwdSm90ILi2EN4cute5tupleIJNS5_1CILi1EEES8_S8_EEENS6_IJNS7_ILi64EEESA_SA_EEELi512ENS_10bfloat16_tEfNS_4arch4Sm90ELb1ELb0ELb1ELb1ELb1ELb0ELb0ELb0ELb0ELb1ELb0ELb0EEENS1_21CollectiveEpilogueFwdINS6_IJSA_NS7_ILi512EEESA_EEES9_SC_SE_Li256ELb1ELb1ELb0ELb0EEENS1_36VarlenDynamicPersistentTileSchedulerILi64ELi64ELi256ELi128ELb0ELb1ELb1ELb1ELb1ELb1EEEEEEEEEvNT_6ParamsE --------------------------
	.section	.text._ZN7cutlass13device_kernelIN5flash11enable_sm90INS1_16FlashAttnFwdSm90INS1_25CollectiveMainloopFwdSm90ILi2EN4cute5tupleIJNS5_1CILi1EEES8_S8_EEENS6_IJNS7_ILi64EEESA_SA_EEELi512ENS_10bfloat16_tEfNS_4arch4Sm90ELb1ELb0ELb1ELb1ELb1ELb0ELb0ELb0ELb0ELb1ELb0ELb0EEENS1_21CollectiveEpilogueFwdINS6_IJSA_NS7_ILi512EEESA_EEES9_SC_SE_Li256ELb1ELb1ELb0ELb0EEENS1_36VarlenDynamicPersistentTileSchedulerILi64ELi64ELi256ELi128ELb0ELb1ELb1ELb1ELb1ELb1EEEEEEEEEvNT_6ParamsE,"ax",@progbits
	.align	128
.text._ZN7cutlass13device_kernelIN5flash11enable_sm90INS1_16FlashAttnFwdSm90INS1_25CollectiveMainloopFwdSm90ILi2EN4cute5tupleIJNS5_1CILi1EEES8_S8_EEENS6_IJNS7_ILi64EEESA_SA_EEELi512ENS_10bfloat16_tEfNS_4arch4Sm90ELb1ELb0ELb1ELb1ELb1ELb0ELb0ELb0ELb0ELb1ELb0ELb0EEENS1_21CollectiveEpilogueFwdINS6_IJSA_NS7_ILi512EEESA_EEES9_SC_SE_Li256ELb1ELb1ELb0ELb0EEENS1_36VarlenDynamicPersistentTileSchedulerILi64ELi64ELi256ELi128ELb0ELb1ELb1ELb1ELb1ELb1EEEEEEEEEvNT_6ParamsE:
        .type           _ZN7cutlass13device_kernelIN5flash11enable_sm90INS1_16FlashAttnFwdSm90INS1_25CollectiveMainloopFwdSm90ILi2EN4cute5tupleIJNS5_1CILi1EEES8_S8_EEENS6_IJNS7_ILi64EEESA_SA_EEELi512ENS_10bfloat16_tEfNS_4arch4Sm90ELb1ELb0ELb1ELb1ELb1ELb0ELb0ELb0ELb0ELb1ELb0ELb0EEENS1_21CollectiveEpilogueFwdINS6_IJSA_NS7_ILi512EEESA_EEES9_SC_SE_Li256ELb1ELb1ELb0ELb0EEENS1_36VarlenDynamicPersistentTileSchedulerILi64ELi64ELi256ELi128ELb0ELb1ELb1ELb1ELb1ELb1EEEEEEEEEvNT_6ParamsE,@function
        .size           _ZN7cutlass13device_kernelIN5flash11enable_sm90INS1_16FlashAttnFwdSm90INS1_25CollectiveMainloopFwdSm90ILi2EN4cute5tupleIJNS5_1CILi1EEES8_S8_EEENS6_IJNS7_ILi64EEESA_SA_EEELi512ENS_10bfloat16_tEfNS_4arch4Sm90ELb1ELb0ELb1ELb1ELb1ELb0ELb0ELb0ELb0ELb1ELb0ELb0EEENS1_21CollectiveEpilogueFwdINS6_IJSA_NS7_ILi512EEESA_EEES9_SC_SE_Li256ELb1ELb1ELb0ELb0EEENS1_36VarlenDynamicPersistentTileSchedulerILi64ELi64ELi256ELi128ELb0ELb1ELb1ELb1ELb1ELb1EEEEEEEEEvNT_6ParamsE,(.L_x_32 - _ZN7cutlass13device_kernelIN5flash11enable_sm90INS1_16FlashAttnFwdSm90INS1_25CollectiveMainloopFwdSm90ILi2EN4cute5tupleIJNS5_1CILi1EEES8_S8_EEENS6_IJNS7_ILi64EEESA_SA_EEELi512ENS_10bfloat16_tEfNS_4arch4Sm90ELb1ELb0ELb1ELb1ELb1ELb0ELb0ELb0ELb0ELb1ELb0ELb0EEENS1_21CollectiveEpilogueFwdINS6_IJSA_NS7_ILi512EEESA_EEES9_SC_SE_Li256ELb1ELb1ELb0ELb0EEENS1_36VarlenDynamicPersistentTileSchedulerILi64ELi64ELi256ELi128ELb0ELb1ELb1ELb1ELb1ELb1EEEEEEEEEvNT_6ParamsE)
        .other          _ZN7cutlass13device_kernelIN5flash11enable_sm90INS1_16FlashAttnFwdSm90INS1_25CollectiveMainloopFwdSm90ILi2EN4cute5tupleIJNS5_1CILi1EEES8_S8_EEENS6_IJNS7_ILi64EEESA_SA_EEELi512ENS_10bfloat16_tEfNS_4arch4Sm90ELb1ELb0ELb1ELb1ELb1ELb0ELb0ELb0ELb0ELb1ELb0ELb0EEENS1_21CollectiveEpilogueFwdINS6_IJSA_NS7_ILi512EEESA_EEES9_SC_SE_Li256ELb1ELb1ELb0ELb0EEENS1_36VarlenDynamicPersistentTileSchedulerILi64ELi64ELi256ELi128ELb0ELb1ELb1ELb1ELb1ELb1EEEEEEEEEvNT_6ParamsE,@"STO_CUDA_ENTRY STV_DEFAULT"
_ZN7cutlass13device_kernelIN5flash11enable_sm90INS1_16FlashAttnFwdSm90INS1_25CollectiveMainloopFwdSm90ILi2EN4cute5tupleIJNS5_1CILi1EEES8_S8_EEENS6_IJNS7_ILi64EEESA_SA_EEELi512ENS_10bfloat16_tEfNS_4arch4Sm90ELb1ELb0ELb1ELb1ELb1ELb0ELb0ELb0ELb0ELb1ELb0ELb0EEENS1_21CollectiveEpilogueFwdINS6_IJSA_NS7_ILi512EEESA_EEES9_SC_SE_Li256ELb1ELb1ELb0ELb0EEENS1_36VarlenDynamicPersistentTileSchedulerILi64ELi64ELi256ELi128ELb0ELb1ELb1ELb1ELb1ELb1EEEEEEEEEvNT_6ParamsE:
[----:B------:R-:W-:Y:S01]  /*0000*/  LDC R1, c[0x0][0x37c] ;  /* 0x0000df00ff017b82 */ /* 0x000fe20000000800 */
[----:B------:R-:W-:Y:S05]  /*0010*/  EXIT ;  /* 0x000000000000794d */ /* 0x000fea0003800000 */
.L_x_14:
        /* <DEDUP_REMOVED lines=14> */
.L_x_32:


//--------------------- .text._ZN7cutlass13device_kernelIN5flash11enable_sm90INS1_16FlashAttnFwdSm90INS1_25CollectiveMainloopFwdSm90ILi2EN4cute5tupleIJNS5_1CILi1EEES8_S8_EEENS6_IJNS7_ILi64EEESA_SA_EEELi512ENS_10bfloat16_tEfNS_4arch4Sm90ELb1ELb0ELb1ELb1ELb1ELb1ELb0ELb0ELb0ELb1ELb0ELb0EEENS1_21CollectiveEpilogueFwdINS6_IJSA_NS7_ILi512EEESA_EEES9_SC_SE_Li256ELb1ELb1ELb0ELb0EEENS1_36VarlenDynamicPersistentTileSchedulerILi64ELi64ELi256ELi128ELb0ELb1ELb1ELb1ELb1ELb1EEEEEEEEEvNT_6ParamsE --------------------------
	.section	.text._ZN7cutlass13device_kernelIN5flash11enable_sm90INS1_16FlashAttnFwdSm90INS1_25CollectiveMainloopFwdSm90ILi2EN4cute5tupleIJNS5_1CILi1EEES8_S8_EEENS6_IJNS7_ILi64EEESA_SA_EEELi512ENS_10bfloat16_tEfNS_4arch4Sm90ELb1ELb0ELb1ELb1ELb1ELb1ELb0ELb0ELb0ELb1ELb0ELb0EEENS1_21CollectiveEpilogueFwdINS6_IJSA_NS7_ILi512EEESA_EEES9_SC_SE_Li256ELb1ELb1ELb0ELb0EEENS1_36VarlenDynamicPersistentTileSchedulerILi64ELi64ELi256ELi128ELb0ELb1ELb1ELb1ELb1ELb1EEEEEEEEEvNT_6ParamsE,"ax",@progbits
	.align	128
.text._ZN7cutlass13device_kernelIN5flash11enable_sm90INS1_16FlashAttnFwdSm90INS1_25CollectiveMainloopFwdSm90ILi2EN4cute5tupleIJNS5_1CILi1EEES8_S8_EEENS6_IJNS7_ILi64EEESA_SA_EEELi512ENS_10bfloat16_tEfNS_4arch4Sm90ELb1ELb0ELb1ELb1ELb1ELb1ELb0ELb0ELb0ELb1ELb0ELb0EEENS1_21CollectiveEpilogueFwdINS6_IJSA_NS7_ILi512EEESA_EEES9_SC_SE_Li256ELb1ELb1ELb0ELb0EEENS1_36VarlenDynamicPersistentTileSchedulerILi64ELi64ELi256ELi128ELb0ELb1ELb1ELb1ELb1ELb1EEEEEEEEEvNT_6ParamsE:
        .type           _ZN7cutlass13device_kernelIN5flash11enable_sm90INS1_16FlashAttnFwdSm90INS1_25CollectiveMainloopFwdSm90ILi2EN4cute5tupleIJNS5_1CILi1EEES8_S8_EEENS6_IJNS7_ILi64EEESA_SA_EEELi512ENS_10bfloat16_tEfNS_4arch4Sm90ELb1ELb0ELb1ELb1ELb1ELb1ELb0ELb0ELb0ELb1ELb0ELb0EEENS1_21CollectiveEpilogueFwdINS6_IJSA_NS7_ILi512EEESA_EEES9_SC_SE_Li256ELb1ELb1ELb0ELb0EEENS1_36VarlenDynamicPersistentTileSchedulerILi64ELi64ELi256ELi128ELb0ELb1ELb1ELb1ELb1ELb1EEEEEEEEEvNT_6ParamsE,@function
        .size           _ZN7cutlass13device_kernelIN5flash11enable_sm90INS1_16FlashAttnFwdSm90INS1_25CollectiveMainloopFwdSm90ILi2EN4cute5tupleIJNS5_1CILi1EEES8_S8_EEENS6_IJNS7_ILi64EEESA_SA_EEELi512ENS_10bfloat16_tEfNS_4arch4Sm90ELb1ELb0ELb1ELb1ELb1ELb1ELb0ELb0ELb0ELb1ELb0ELb0EEENS1_21CollectiveEpilogueFwdINS6_IJSA_NS7_ILi512EEESA_EEES9_SC_SE_Li256ELb1ELb1ELb0ELb0EEENS1_36VarlenDynamicPersistentTileSchedulerILi64ELi64ELi256ELi128ELb0ELb1ELb1ELb1ELb1ELb1EEEEEEEEEvNT_6ParamsE,(.L_x_33 - _ZN7cutlass13device_kernelIN5flash11enable_sm90INS1_16FlashAttnFwdSm90INS1_25CollectiveMainloopFwdSm90ILi2EN4cute5tupleIJNS5_1CILi1EEES8_S8_EEENS6_IJNS7_ILi64EEESA_SA_EEELi512ENS_10bfloat16_tEfNS_4arch4Sm90ELb1ELb0ELb1ELb1ELb1ELb1ELb0ELb0ELb0ELb1ELb0ELb0EEENS1_21CollectiveEpilogueFwdINS6_IJSA_NS7_ILi512EEESA_EEES9_SC_SE_Li256ELb1ELb1ELb0ELb0EEENS1_36VarlenDynamicPersistentTileSchedulerILi64ELi64ELi256ELi128ELb0ELb1ELb1ELb1ELb1ELb1EEEEEEEEEvNT_6ParamsE)
        .other          _ZN7cutlass13device_kernelIN5flash11enable_sm90INS1_16FlashAttnFwdSm90INS1_25CollectiveMainloopFwdSm90ILi2EN4cute5tupleIJNS5_1CILi1EEES8_S8_EEENS6_IJNS7_ILi64EEESA_SA_EEELi512ENS_10bfloat16_tEfNS_4arch4Sm90ELb1ELb0ELb1ELb1ELb1ELb1ELb0ELb0ELb0ELb1ELb0ELb0EEENS1_21CollectiveEpilogueFwdINS6_IJSA_NS7_ILi512EEESA_EEES9_SC_SE_Li256ELb1ELb1ELb0ELb0EEENS1_36VarlenDynamicPersistentTileSchedulerILi64ELi64ELi256ELi128ELb0ELb1ELb1ELb1ELb1ELb1EEEEEEEEEvNT_6ParamsE,@"STO_CUDA_ENTRY STV_DEFAULT"
_ZN7cutlass13device_kernelIN5flash11enable_sm90INS1_16FlashAttnFwdSm90INS1_25CollectiveMainloopFwdSm90ILi2EN4cute5tupleIJNS5_1CILi1EEES8_S8_EEENS6_IJNS7_ILi64EEESA_SA_EEELi512ENS_10bfloat16_tEfNS_4arch4Sm90ELb1ELb0ELb1ELb1ELb1ELb1ELb0ELb0ELb0ELb1ELb0ELb0EEENS1_21CollectiveEpilogueFwdINS6_IJSA_NS7_ILi512EEESA_EEES9_SC_SE_Li256ELb1ELb1ELb0ELb0EEENS1_36VarlenDynamicPersistentTileSchedulerILi64ELi64ELi256ELi128ELb0ELb1ELb1ELb1ELb1ELb1EEEEEEEEEvNT_6ParamsE:
[----:B------:R-:W-:Y:S01]  /*0000*/  LDC R1, c[0x0][0x37c] ;  /* 0x0000df00ff017b82 */ /* 0x000fe20000000800 */
[----:B------:R-:W-:Y:S05]  /*0010*/  EXIT ;  /* 0x000000000000794d */ /* 0x000fea0003800000 */
.L_x_15:
        /* <DEDUP_REMOVED lines=14> */
.L_x_33:


//--------------------- .text._ZN7cutlass13device_kernelIN5flash11enable_sm90INS1_16FlashAttnFwdSm90INS1_25CollectiveMainloopFwdSm90ILi2EN4cute5tupleIJNS5_1CILi1EEES8_S8_EEENS6_IJNS7_ILi64EEESA_SA_EEELi512ENS_10bfloat16_tEfNS_4arch4Sm90ELb1ELb0ELb1ELb1ELb1ELb0ELb1ELb0ELb0ELb1ELb0ELb0EEENS1_21CollectiveEpilogueFwdINS6_IJSA_NS7_ILi512EEESA_EEES9_SC_SE_Li256ELb1ELb1ELb0ELb0EEENS1_36VarlenDynamicPersistentTileSchedulerILi64ELi64ELi256ELi128ELb0ELb1ELb1ELb1ELb1ELb1EEEEEEEEEvNT_6ParamsE --------------------------
	.section	.text._ZN7cutlass13device_kernelIN5flash11enable_sm90INS1_16FlashAttnFwdSm90INS1_25CollectiveMainloopFwdSm90ILi2EN4cute5tupleIJNS5_1CILi1EEES8_S8_EEENS6_IJNS7_ILi64EEESA_SA_EEELi512ENS_10bfloat16_tEfNS_4arch4Sm90ELb1ELb0ELb1ELb1ELb1ELb0ELb1ELb0ELb0ELb1ELb0ELb0EEENS1_21CollectiveEpilogueFwdINS6_IJSA_NS7_ILi512EEESA_EEES9_SC_SE_Li256ELb1ELb1ELb0ELb0EEENS1_36VarlenDynamicPersistentTileSchedulerILi64ELi64ELi256ELi128ELb0ELb1ELb1ELb1ELb1ELb1EEEEEEEEEvNT_6ParamsE,"ax",@progbits
	.align	128
.text._ZN7cutlass13device_kernelIN5flash11enable_sm90INS1_16FlashAttnFwdSm90INS1_25CollectiveMainloopFwdSm90ILi2EN4cute5tupleIJNS5_1CILi1EEES8_S8_EEENS6_IJNS7_ILi64EEESA_SA_EEELi512ENS_10bfloat16_tEfNS_4arch4Sm90ELb1ELb0ELb1ELb1ELb1ELb0ELb1ELb0ELb0ELb1ELb0ELb0EEENS1_21CollectiveEpilogueFwdINS6_IJSA_NS7_ILi512EEESA_EEES9_SC_SE_Li256ELb1ELb1ELb0ELb0EEENS1_36VarlenDynamicPersistentTileSchedulerILi64ELi64ELi256ELi128ELb0ELb1ELb1ELb1ELb1ELb1EEEEEEEEEvNT_6ParamsE:
        .type           _ZN7cutlass13device_kernelIN5flash11enable_sm90INS1_16FlashAttnFwdSm90INS1_25CollectiveMainloopFwdSm90ILi2EN4cute5tupleIJNS5_1CILi1EEES8_S8_EEENS6_IJNS7_ILi64EEESA_SA_EEELi512ENS_10bfloat16_tEfNS_4arch4Sm90ELb1ELb0ELb1ELb1ELb1ELb0ELb1ELb0ELb0ELb1ELb0ELb0EEENS1_21CollectiveEpilogueFwdINS6_IJSA_NS7_ILi512EEESA_EEES9_SC_SE_Li256ELb1ELb1ELb0ELb0EEENS1_36VarlenDynamicPersistentTileSchedulerILi64ELi64ELi256ELi128ELb0ELb1ELb1ELb1ELb1ELb1EEEEEEEEEvNT_6ParamsE,@function
        .size           _ZN7cutlass13device_kernelIN5flash11enable_sm90INS1_16FlashAttnFwdSm90INS1_25CollectiveMainloopFwdSm90ILi2EN4cute5tupleIJNS5_1CILi1EEES8_S8_EEENS6_IJNS7_ILi64EEESA_SA_EEELi512ENS_10bfloat16_tEfNS_4arch4Sm90ELb1ELb0ELb1ELb1ELb1ELb0ELb1ELb0ELb0ELb1ELb0ELb0EEENS1_21CollectiveEpilogueFwdINS6_IJSA_NS7_ILi512EEESA_EEES9_SC_SE_Li256ELb1ELb1ELb0ELb0EEENS1_36VarlenDynamicPersistentTileSchedulerILi64ELi64ELi256ELi128ELb0ELb1ELb1ELb1ELb1ELb1EEEEEEEEEvNT_6ParamsE,(.L_x_34 - _ZN7cutlass13device_kernelIN5flash11enable_sm90INS1_16FlashAttnFwdSm90INS1_25CollectiveMainloopFwdSm90ILi2EN4cute5tupleIJNS5_1CILi1EEES8_S8_EEENS6_IJNS7_ILi64EEESA_SA_EEELi512ENS_10bfloat16_tEfNS_4arch4Sm90ELb1ELb0ELb1ELb1ELb1ELb0ELb1ELb0ELb0ELb1ELb0ELb0EEENS1_21CollectiveEpilogueFwdINS6_IJSA_NS7_ILi512EEESA_EEES9_SC_SE_Li256ELb1ELb1ELb0ELb0EEENS1_36VarlenDynamicPersistentTileSchedulerILi64ELi64ELi256ELi128ELb0ELb1ELb1ELb1ELb1ELb1EEEEEEEEEvNT_6ParamsE)
        .other          _ZN7cutlass13device_kernelIN5flash11enable_sm90INS1_16FlashAttnFwdSm90INS1_25CollectiveMainloopFwdSm90ILi2EN4cute5tupleIJNS5_1CILi1EEES8_S8_EEENS6_IJNS7_ILi64EEESA_SA_EEELi512ENS_10bfloat16_tEfNS_4arch4Sm90ELb1ELb0ELb1ELb1ELb1ELb0ELb1ELb0ELb0ELb1ELb0ELb0EEENS1_21CollectiveEpilogueFwdINS6_IJSA_NS7_ILi512EEESA_EEES9_SC_SE_Li256ELb1ELb1ELb0ELb0EEENS1_36VarlenDynamicPersistentTileSchedulerILi64ELi64ELi256ELi128ELb0ELb1ELb1ELb1ELb1ELb1EEEEEEEEEvNT_6ParamsE,@"STO_CUDA_ENTRY STV_DEFAULT"
_ZN7cutlass13device_kernelIN5flash11enable_sm90INS1_16FlashAttnFwdSm90INS1_25CollectiveMainloopFwdSm90ILi2EN4cute5tupleIJNS5_1CILi1EEES8_S8_EEENS6_IJNS7_ILi64EEESA_SA_EEELi512ENS_10bfloat16_tEfNS_4arch4Sm90ELb1ELb0ELb1ELb1ELb1ELb0ELb1ELb0ELb0ELb1ELb0ELb0EEENS1_21CollectiveEpilogueFwdINS6_IJSA_NS7_ILi512EEESA_EEES9_SC_SE_Li256ELb1ELb1ELb0ELb0EEENS1_36VarlenDynamicPersistentTileSchedulerILi64ELi64ELi256ELi128ELb0ELb1ELb1ELb1ELb1ELb1EEEEEEEEEvNT_6ParamsE:
[----:B------:R-:W-:Y:S01]  /*0000*/  LDC R1, c[0x0][0x37c] ;  /* 0x0000df00ff017b82 */ /* 0x000fe20000000800 */
[----:B------:R-:W-:Y:S05]  /*0010*/  EXIT ;  /* 0x000000000000794d */ /* 0x000fea0003800000 */
.L_x_16:
        /* <DEDUP_REMOVED lines=14> */
.L_x_34:


//--------------------- .text._ZN7cutlass13device_kernelIN5flash11enable_sm90INS1_16FlashAttnFwdSm90INS1_25CollectiveMainloopFwdSm90ILi2EN4cute5tupleIJNS5_1CILi1EEES8_S8_EEENS6_IJNS7_ILi64EEESA_SA_EEELi512ENS_10bfloat16_tEfNS_4arch4Sm90ELb1ELb0ELb1ELb1ELb1ELb1ELb1ELb0ELb0ELb1ELb0ELb0EEENS1_21CollectiveEpilogueFwdINS6_IJSA_NS7_ILi512EEESA_EEES9_SC_SE_Li256ELb1ELb1ELb0ELb0EEENS1_36VarlenDynamicPersistentTileSchedulerILi64ELi64ELi256ELi128ELb0ELb1ELb1ELb1ELb1ELb1EEEEEEEEEvNT_6ParamsE --------------------------
	.section	.text._ZN7cutlass13device_kernelIN5flash11enable_sm90INS1_16FlashAttnFwdSm90INS1_25CollectiveMainloopFwdSm90ILi2EN4cute5tupleIJNS5_1CILi1EEES8_S8_EEENS6_IJNS7_ILi64EEESA_SA_EEELi512ENS_10bfloat16_tEfNS_4arch4Sm90ELb1ELb0ELb1ELb1ELb1ELb1ELb1ELb0ELb0ELb1ELb0ELb0EEENS1_21CollectiveEpilogueFwdINS6_IJSA_NS7_ILi512EEESA_EEES9_SC_SE_Li256ELb1ELb1ELb0ELb0EEENS1_36VarlenDynamicPersistentTileSchedulerILi64ELi64ELi256ELi128ELb0ELb1ELb1ELb1ELb1ELb1EEEEEEEEEvNT_6ParamsE,"ax",@progbits
	.align	128
.text._ZN7cutlass13device_kernelIN5flash11enable_sm90INS1_16FlashAttnFwdSm90INS1_25CollectiveMainloopFwdSm90ILi2EN4cute5tupleIJNS5_1CILi1EEES8_S8_EEENS6_IJNS7_ILi64EEESA_SA_EEELi512ENS_10bfloat16_tEfNS_4arch4Sm90ELb1ELb0ELb1ELb1ELb1ELb1ELb1ELb0ELb0ELb1ELb0ELb0EEENS1_21CollectiveEpilogueFwdINS6_IJSA_NS7_ILi512EEESA_EEES9_SC_SE_Li256ELb1ELb1ELb0ELb0EEENS1_36VarlenDynamicPersistentTileSchedulerILi64ELi64ELi256ELi128ELb0ELb1ELb1ELb1ELb1ELb1EEEEEEEEEvNT_6ParamsE:
        .type           _ZN7cutlass13device_kernelIN5flash11enable_sm90INS1_16FlashAttnFwdSm90INS1_25CollectiveMainloopFwdSm90ILi2EN4cute5tupleIJNS5_1CILi1EEES8_S8_EEENS6_IJNS7_ILi64EEESA_SA_EEELi512ENS_10bfloat16_tEfNS_4arch4Sm90ELb1ELb0ELb1ELb1ELb1ELb1ELb1ELb0ELb0ELb1ELb0ELb0EEENS1_21CollectiveEpilogueFwdINS6_IJSA_NS7_ILi512EEESA_EEES9_SC_SE_Li256ELb1ELb1ELb0ELb0EEENS1_36VarlenDynamicPersistentTileSchedulerILi64ELi64ELi256ELi128ELb0ELb1ELb1ELb1ELb1ELb1EEEEEEEEEvNT_6ParamsE,@function
        .size           _ZN7cutlass13device_kernelIN5flash11enable_sm90INS1_16FlashAttnFwdSm90INS1_25CollectiveMainloopFwdSm90ILi2EN4cute5tupleIJNS5_1CILi1EEES8_S8_EEENS6_IJNS7_ILi64EEESA_SA_EEELi512ENS_10bfloat16_tEfNS_4arch4Sm90ELb1ELb0ELb1ELb1ELb1ELb1ELb1ELb0ELb0ELb1ELb0ELb0EEENS1_21CollectiveEpilogueFwdINS6_IJSA_NS7_ILi512EEESA_EEES9_SC_SE_Li256ELb1ELb1ELb0ELb0EEENS1_36VarlenDynamicPersistentTileSchedulerILi64ELi64ELi256ELi128ELb0ELb1ELb1ELb1ELb1ELb1EEEEEEEEEvNT_6ParamsE,(.L_x_35 - _ZN7cutlass13device_kernelIN5flash11enable_sm90INS1_16FlashAttnFwdSm90INS1_25CollectiveMainloopFwdSm90ILi2EN4cute5tupleIJNS5_1CILi1EEES8_S8_EEENS6_IJNS7_ILi64EEESA_SA_EEELi512ENS_10bfloat16_tEfNS_4arch4Sm90ELb1ELb0ELb1ELb1ELb1ELb1ELb1ELb0ELb0ELb1ELb0ELb0EEENS1_21CollectiveEpilogueFwdINS6_IJSA_NS7_ILi512EEESA_EEES9_SC_SE_Li256ELb1ELb1ELb0ELb0EEENS1_36VarlenDynamicPersistentTileSchedulerILi64ELi64ELi256ELi128ELb0ELb1ELb1ELb1ELb1ELb1EEEEEEEEEvNT_6ParamsE)
        .other          _ZN7cutlass13device_kernelIN5flash11enable_sm90INS1_16FlashAttnFwdSm90INS1_25CollectiveMainloopFwdSm90ILi2EN4cute5tupleIJNS5_1CILi1EEES8_S8_EEENS6_IJNS7_ILi64EEESA_SA_EEELi512ENS_10bfloat16_tEfNS_4arch4Sm90ELb1ELb0ELb1ELb1ELb1ELb1ELb1ELb0ELb0ELb1ELb0ELb0EEENS1_21CollectiveEpilogueFwdINS6_IJSA_NS7_ILi512EEESA_EEES9_SC_SE_Li256ELb1ELb1ELb0ELb0EEENS1_36VarlenDynamicPersistentTileSchedulerILi64ELi64ELi256ELi128ELb0ELb1ELb1ELb1ELb1ELb1EEEEEEEEEvNT_6ParamsE,@"STO_CUDA_ENTRY STV_DEFAULT"
_ZN7cutlass13device_kernelIN5flash11enable_sm90INS1_16FlashAttnFwdSm90INS1_25CollectiveMainloopFwdSm90ILi2EN4cute5tupleIJNS5_1CILi1EEES8_S8_EEENS6_IJNS7_ILi64EEESA_SA_EEELi512ENS_10bfloat16_tEfNS_4arch4Sm90ELb1ELb0ELb1ELb1ELb1ELb1ELb1ELb0ELb0ELb1ELb0ELb0EEENS1_21CollectiveEpilogueFwdINS6_IJSA_NS7_ILi512EEESA_EEES9_SC_SE_Li256ELb1ELb1ELb0ELb0EEENS1_36VarlenDynamicPersistentTileSchedulerILi64ELi64ELi256ELi128ELb0ELb1ELb1ELb1ELb1ELb1EEEEEEEEEvNT_6ParamsE:
[----:B------:R-:W-:Y:S01]  /*0000*/  LDC R1, c[0x0][0x37c] ;  /* 0x0000df00ff017b82 */ /* 0x000fe20000000800 */
[----:B------:R-:W-:Y:S05]  /*0010*/  EXIT ;  /* 0x000000000000794d */ /* 0x000fea0003800000 */
.L_x_17:
        /* <DEDUP_REMOVED lines=14> */
.L_x_35:


//--------------------- .nv.shared.reserved.0     --------------------------
	.section	.nv.shared.reserved.0,"aw",@nobits
	.weak		__nv_reservedSMEM_offset_0_alias
	.size		__nv_reservedSMEM_offset_0_alias, 0, 64
	.other		__nv_reservedSMEM_offset_0_alias,@"STO_CUDA_RESERVED_SHARED STV_DEFAULT"
__nv_reservedSMEM_offset_0_alias:
	.zero		0
	.zero		64


//--------------------- .nv.global                --------------------------
	.section	.nv.global,"aw",@nobits
.nv.global:
	.type		_ZN83_INTERNAL_0d86d042_47_flash_fwd_hdim64_512_bf16_paged_softcap_sm90_cu_49158569_34594cute1_E,@object
	.size		_ZN83_INTERNAL_0d86d042_47_flash_fwd_hdim64_512_bf16_paged_softcap_sm90_cu_49158569_34594cute1_E,(_ZN83_INTERNAL_0d86d042_47_flash_fwd_hdim64_512_bf16_paged_softcap_sm90_cu_49158569_34594cuda3std3__45__cpo6cbeginE - _ZN83_INTERNAL_0d86d042_47_flash_fwd_hdim64_512_bf16_paged_softcap_sm90_cu_49158569_34594cute1_E)
_ZN83_INTERNAL_0d86d042_47_flash_fwd_hdim64_512_bf16_paged_softcap_sm90_cu_49158569_34594cute1_E:
	.zero		1
	.type		_ZN83_INTERNAL_0d86d042_47_flash_fwd_hdim64_512_bf16_paged_softcap_sm90_cu_49158569_34594cuda3std3__45__cpo6cbeginE,@object
	.size		_ZN83_INTERNAL_0d86d042_47_flash_fwd_hdim64_512_bf16_paged_softcap_sm90_cu_49158569_34594cuda3std3__45__cpo6cbeginE,(_ZN83_INTERNAL_0d86d042_47_flash_fwd_hdim64_512_bf16_paged_softcap_sm90_cu_49158569_34594cuda3std3__48in_placeE - _ZN83_INTERNAL_0d86d042_47_flash_fwd_hdim64_512_bf16_paged_softcap_sm90_cu_49158569_34594cuda3std3__45__cpo6cbeginE)
_ZN83_INTERNAL_0d86d042_47_flash_fwd_hdim64_512_bf16_paged_softcap_sm90_cu_49158569_34594cuda3std3__45__cpo6cbeginE:
	.zero		1
	.type		_ZN83_INTERNAL_0d86d042_47_flash_fwd_hdim64_512_bf16_paged_softcap_sm90_cu_49158569_34594cuda3std3__48in_placeE,@object
	.size		_ZN83_INTERNAL_0d86d042_47_flash_fwd_hdim64_512_bf16_paged_softcap_sm90_cu_49158569_34594cuda3std3__48in_placeE,(_ZN83_INTERNAL_0d86d042_47_flash_fwd_hdim64_512_bf16_paged_softcap_sm90_cu_49158569_34594cuda3std6ranges3__45__cpo9iter_moveE - _ZN83_INTERNAL_0d86d042_47_flash_fwd_hdim64_512_bf16_paged_softcap_sm90_cu_49158569_34594cuda3std3__48in_placeE)
_ZN83_INTERNAL_0d86d042_47_flash_fwd_hdim64_512_bf16_paged_softcap_sm90_cu_49158569_34594cuda3std3__48in_placeE:
	.zero		1
	.type		_ZN83_INTERNAL_0d86d042_47_flash_fwd_hdim64_512_bf16_paged_softcap_sm90_cu_49158569_34594cuda3std6ranges3__45__cpo9iter_moveE,@object
	.size		_ZN83_INTERNAL_0d86d042_47_flash_fwd_hdim64_512_bf16_paged_softcap_sm90_cu_49158569_34594cuda3std6ranges3__45__cpo9iter_moveE,(_ZN83_INTERNAL_0d86d042_47_flash_fwd_hdim64_512_bf16_paged_softcap_sm90_cu_49158569_34594cuda3std3__45__cpo5beginE - _ZN83_INTERNAL_0d86d042_47_flash_fwd_hdim64_512_bf16_paged_softcap_sm90_cu_49158569_34594cuda3std6ranges3__45__cpo9iter_moveE)
_ZN83_INTERNAL_0d86d042_47_flash_fwd_hdim64_512_bf16_paged_softcap_sm90_cu_49158569_34594cuda3std6ranges3__45__cpo9iter_moveE:
	.zero		1
	.type		_ZN83_INTERNAL_0d86d042_47_flash_fwd_hdim64_512_bf16_paged_softcap_sm90_cu_49158569_34594cuda3std3__45__cpo5beginE,@object
	.size		_ZN83_INTERNAL_0d86d042_47_flash_fwd_hdim64_512_bf16_paged_softcap_sm90_cu_49158569_34594cuda3std3__45__cpo5beginE,(_ZN83_INTERNAL_0d86d042_47_flash_fwd_hdim64_512_bf16_paged_softcap_sm90_cu_49158569_34594cuda3std3__485_GLOBAL__N__0d86d042_47_flash_fwd_hdim64_512_bf16_paged_softcap_sm90_cu_49158569_34596ignoreE - _ZN83_INTERNAL_0d86d042_47_flash_fwd_hdim64_512_bf16_paged_softcap_sm90_cu_49158569_34594cuda3std3__45__cpo5beginE)
_ZN83_INTERNAL_0d86d042_47_flash_fwd_hdim64_512_bf16_paged_softcap_sm90_cu_49158569_34594cuda3std3__45__cpo5beginE:
	.zero		1
	.type		_ZN83_INTERNAL_0d86d042_47_flash_fwd_hdim64_512_bf16_paged_softcap_sm90_cu_49158569_34594cuda3std3__485_GLOBAL__N__0d86d042_47_flash_fwd_hdim64_512_bf16_paged_softcap_sm90_cu_49158569_34596ignoreE,@object
	.size		_ZN83_INTERNAL_0d86d042_47_flash_fwd_hdim64_512_bf16_paged_softcap_sm90_cu_49158569_34594cuda3std3__485_GLOBAL__N__0d86d042_47_flash_fwd_hdim64_512_bf16_paged_softcap_sm90_cu_49158569_34596ignoreE,(_ZN83_INTERNAL_0d86d042_47_flash_fwd_hdim64_512_bf16_paged_softcap_sm90_cu_49158569_34594cute7productE - _ZN83_INTERNAL_0d86d042_47_flash_fwd_hdim64_512_bf16_paged_softcap_sm90_cu_49158569_34594cuda3std3__485_GLOBAL__N__0d86d042_47_flash_fwd_hdim64_512_bf16_paged_softcap_sm90_cu_49158569_34596ignoreE)
_ZN83_INTERNAL_0d86d042_47_flash_fwd_hdim64_512_bf16_paged_softcap_sm90_cu_49158569_34594cuda3std3__485_GLOBAL__N__0d86d042_47_flash_fwd_hdim64_512_bf16_paged_softcap_sm90_cu_49158569_34596ignoreE:
	.zero		1
	.type		_ZN83_INTERNAL_0d86d042_47_flash_fwd_hdim64_512_bf16_paged_softcap_sm90_cu_49158569_34594cute7productE,@object
	.size		_ZN83_INTERNAL_0d86d042_47_flash_fwd_hdim64_512_bf16_paged_softcap_sm90_cu_49158569_34594cute7productE,(_ZN83_INTERNAL_0d86d042_47_flash_fwd_hdim64_512_bf16_paged_softcap_sm90_cu_49158569_34594cuda3std3__45__cpo3endE - _ZN83_INTERNAL_0d86d042_47_flash_fwd_hdim64_512_bf16_paged_softcap_sm90_cu_49158569_34594cute7productE)
_ZN83_INTERNAL_0d86d042_47_flash_fwd_hdim64_512_bf16_paged_softcap_sm90_cu_49158569_34594cute7productE:
	.zero		1
	.type		_ZN83_INTERNAL_0d86d042_47_flash_fwd_hdim64_512_bf16_paged_softcap_sm90_cu_49158569_34594cuda3std3__45__cpo3endE,@object
	.size		_ZN83_INTERNAL_0d86d042_47_flash_fwd_hdim64_512_bf16_paged_softcap_sm90_cu_49158569_34594cuda3std3__45__cpo3endE,(_ZN83_INTERNAL_0d86d042_47_flash_fwd_hdim64_512_bf16_paged_softcap_sm90_cu_49158569_34594cuda3std3__419piecewise_constructE - _ZN83_INTERNAL_0d86d042_47_flash_fwd_hdim64_512_bf16_paged_softcap_sm90_cu_49158569_34594cuda3std3__45__cpo3endE)
_ZN83_INTERNAL_0d86d042_47_flash_fwd_hdim64_512_bf16_paged_softcap_sm90_cu_49158569_34594cuda3std3__45__cpo3endE:
	.zero		1
	.type		_ZN83_INTERNAL_0d86d042_47_flash_fwd_hdim64_512_bf16_paged_softcap_sm90_cu_49158569_34594cuda3std3__419piecewise_constructE,@object
	.size		_ZN83_INTERNAL_0d86d042_47_flash_fwd_hdim64_512_bf16_paged_softcap_sm90_cu_49158569_34594cuda3std3__419piecewise_constructE,(_ZN83_INTERNAL_0d86d042_47_flash_fwd_hdim64_512_bf16_paged_softcap_sm90_cu_49158569_34594cuda3std3__45__cpo4cendE - _ZN83_INTERNAL_0d86d042_47_flash_fwd_hdim64_512_bf16_paged_softcap_sm90_cu_49158569_34594cuda3std3__419piecewise_constructE)
_ZN83_INTERNAL_0d86d042_47_flash_fwd_hdim64_512_bf16_paged_softcap_sm90_cu_49158569_34594cuda3std3__419piecewise_constructE:
	.zero		1
	.type		_ZN83_INTERNAL_0d86d042_47_flash_fwd_hdim64_512_bf16_paged_softcap_sm90_cu_49158569_34594cuda3std3__45__cpo4cendE,@object
	.size		_ZN83_INTERNAL_0d86d042_47_flash_fwd_hdim64_512_bf16_paged_softcap_sm90_cu_49158569_34594cuda3std3__45__cpo4cendE,(_ZN83_INTERNAL_0d86d042_47_flash_fwd_hdim64_512_bf16_paged_softcap_sm90_cu_49158569_34594cuda3std6ranges3__45__cpo4swapE - _ZN83_INTERNAL_0d86d042_47_flash_fwd_hdim64_512_bf16_paged_softcap_sm90_cu_49158569_34594cuda3std3__45__cpo4cendE)
_ZN83_INTERNAL_0d86d042_47_flash_fwd_hdim64_512_bf16_paged_softcap_sm90_cu_49158569_34594cuda3std3__45__cpo4cendE:
	.zero		1
	.type		_ZN83_INTERNAL_0d86d042_47_flash_fwd_hdim64_512_bf16_paged_softcap_sm90_cu_49158569_34594cuda3std6ranges3__45__cpo4swapE,@object
	.size		_ZN83_INTERNAL_0d86d042_47_flash_fwd_hdim64_512_bf16_paged_softcap_sm90_cu_49158569_34594cuda3std6ranges3__45__cpo4swapE,(.L_7 - _ZN83_INTERNAL_0d86d042_47_flash_fwd_hdim64_512_bf16_paged_softcap_sm90_cu_49158569_34594cuda3std6ranges3__45__cpo4swapE)
_ZN83_INTERNAL_0d86d042_47_flash_fwd_hdim64_512_bf16_paged_softcap_sm90_cu_49158569_34594cuda3std6ranges3__45__cpo4swapE:
	.zero		1
.L_7:


//--------------------- .nv.constant0._ZN7cutlass13device_kernelIN5flash11enable_sm90INS1_16FlashAttnFwdSm90INS1_25CollectiveMainloopFwdSm90ILi2EN4cute5tupleIJNS5_1CILi1EEES8_S8_EEENS6_IJNS7_ILi64EEESA_SA_EEELi512ENS_10bfloat16_tEfNS_4arch4Sm90ELb0ELb0ELb1ELb0ELb1ELb0ELb0ELb0ELb0ELb1ELb0ELb0EEENS1_21CollectiveEpilogueFwdINS6_IJSA_NS7_ILi512EEESA_EEES9_SC_SE_Li256ELb0ELb1ELb0ELb0EEENS1_29StaticPersistentTileSchedulerILb0EEEEEEEEEvNT_6ParamsE --------------------------
	.section	.nv.constant0._ZN7cutlass13device_kernelIN5flash11enable_sm90INS1_16FlashAttnFwdSm90INS1_25CollectiveMainloopFwdSm90ILi2EN4cute5tupleIJNS5_1CILi1EEES8_S8_EEENS6_IJNS7_ILi64EEESA_SA_EEELi512ENS_10bfloat16_tEfNS_4arch4Sm90ELb0ELb0ELb1ELb0ELb1ELb0ELb0ELb0ELb0ELb1ELb0ELb0EEENS1_21CollectiveEpilogueFwdINS6_IJSA_NS7_ILi512EEESA_EEES9_SC_SE_Li256ELb0ELb1ELb0ELb0EEENS1_29StaticPersistentTileSchedulerILb0EEEEEEEEEvNT_6ParamsE,"a",@progbits
	.sectionflags	@""
	.align	4
.nv.constant0._ZN7cutlass13device_kernelIN5flash11enable_sm90INS1_16FlashAttnFwdSm90INS1_25CollectiveMainloopFwdSm90ILi2EN4cute5tupleIJNS5_1CILi1EEES8_S8_EEENS6_IJNS7_ILi64EEESA_SA_EEELi512ENS_10bfloat16_tEfNS_4arch4Sm90ELb0ELb0ELb1ELb0ELb1ELb0ELb0ELb0ELb0ELb1ELb0ELb0EEENS1_21CollectiveEpilogueFwdINS6_IJSA_NS7_ILi512EEESA_EEES9_SC_SE_Li256ELb0ELb1ELb0ELb0EEENS1_29StaticPersistentTileSchedulerILb0EEEEEEEEEvNT_6ParamsE:
	.zero		3456


//--------------------- .nv.constant0._ZN7cutlass13device_kernelIN5flash11enable_sm90INS1_16FlashAttnFwdSm90INS1_25CollectiveMainloopFwdSm90ILi2EN4cute5tupleIJNS5_1CILi1EEES8_S8_EEENS6_IJNS7_ILi64EEESA_SA_EEELi512ENS_10bfloat16_tEfNS_4arch4Sm90ELb0ELb0ELb1ELb0ELb1ELb0ELb1ELb0ELb0ELb1ELb0ELb0EEENS1_21CollectiveEpilogueFwdINS6_IJSA_NS7_ILi512EEESA_EEES9_SC_SE_Li256ELb0ELb1ELb0ELb0EEENS1_29StaticPersistentTileSchedulerILb0EEEEEEEEEvNT_6ParamsE --------------------------
	.section	.nv.constant0._ZN7cutlass13device_kernelIN5flash11enable_sm90INS1_16FlashAttnFwdSm90INS1_25CollectiveMainloopFwdSm90ILi2EN4cute5tupleIJNS5_1CILi1EEES8_S8_EEENS6_IJNS7_ILi64EEESA_SA_EEELi512ENS_10bfloat16_tEfNS_4arch4Sm90ELb0ELb0ELb1ELb0ELb1ELb0ELb1ELb0ELb0ELb1ELb0ELb0EEENS1_21CollectiveEpilogueFwdINS6_IJSA_NS7_ILi512EEESA_EEES9_SC_SE_Li256ELb0ELb1ELb0ELb0EEENS1_29StaticPersistentTileSchedulerILb0EEEEEEEEEvNT_6ParamsE,"a",@progbits
	.sectionflags	@""
	.align	4
.nv.constant0._ZN7cutlass13device_kernelIN5flash11enable_sm90INS1_16FlashAttnFwdSm90INS1_25CollectiveMainloopFwdSm90ILi2EN4cute5tupleIJNS5_1CILi1EEES8_S8_EEENS6_IJNS7_ILi64EEESA_SA_EEELi512ENS_10bfloat16_tEfNS_4arch4Sm90ELb0ELb0ELb1ELb0ELb1ELb0ELb1ELb0ELb0ELb1ELb0ELb0EEENS1_21CollectiveEpilogueFwdINS6_IJSA_NS7_ILi512EEESA_EEES9_SC_SE_Li256ELb0ELb1ELb0ELb0EEENS1_29StaticPersistentTileSchedulerILb0EEEEEEEEEvNT_6ParamsE:
	.zero		3712


//--------------------- .nv.constant0._ZN7cutlass13device_kernelIN5flash11enable_sm90INS1_16FlashAttnFwdSm90INS1_25CollectiveMainloopFwdSm90ILi2EN4cute5tupleIJNS5_1CILi1EEES8_S8_EEENS6_IJNS7_ILi64EEESA_SA_EEELi512ENS_10bfloat16_tEfNS_4arch4Sm90ELb0ELb0ELb1ELb1ELb1ELb0ELb0ELb0ELb0ELb1ELb0ELb0EEENS1_21CollectiveEpilogueFwdINS6_IJSA_NS7_ILi512EEESA_EEES9_SC_SE_Li256ELb1ELb1ELb0ELb0EEENS1_36VarlenDynamicPersistentTileSchedulerILi64ELi64ELi256ELi128ELb0ELb1ELb1ELb0ELb1ELb1EEEEEEEEEvNT_6ParamsE --------------------------
	.section	.nv.constant0._ZN7cutlass13device_kernelIN5flash11enable_sm90INS1_16FlashAttnFwdSm90INS1_25CollectiveMainloopFwdSm90ILi2EN4cute5tupleIJNS5_1CILi1EEES8_S8_EEENS6_IJNS7_ILi64EEESA_SA_EEELi512ENS_10bfloat16_tEfNS_4arch4Sm90ELb0ELb0ELb1ELb1ELb1ELb0ELb0ELb0ELb0ELb1ELb0ELb0EEENS1_21CollectiveEpilogueFwdINS6_IJSA_NS7_ILi512EEESA_EEES9_SC_SE_Li256ELb1ELb1ELb0ELb0EEENS1_36VarlenDynamicPersistentTileSchedulerILi64ELi64ELi256ELi128ELb0ELb1ELb1ELb0ELb1ELb1EEEEEEEEEvNT_6ParamsE,"a",@progbits
	.sectionflags	@""
	.align	4
.nv.constant0._ZN7cutlass13device_kernelIN5flash11enable_sm90INS1_16FlashAttnFwdSm90INS1_25CollectiveMainloopFwdSm90ILi2EN4cute5tupleIJNS5_1CILi1EEES8_S8_EEENS6_IJNS7_ILi64EEESA_SA_EEELi512ENS_10bfloat16_tEfNS_4arch4Sm90ELb0ELb0ELb1ELb1ELb1ELb0ELb0ELb0ELb0ELb1ELb0ELb0EEENS1_21CollectiveEpilogueFwdINS6_IJSA_NS7_ILi512EEESA_EEES9_SC_SE_Li256ELb1ELb1ELb0ELb0EEENS1_36VarlenDynamicPersistentTileSchedulerILi64ELi64ELi256ELi128ELb0ELb1ELb1ELb0ELb1ELb1EEEEEEEEEvNT_6ParamsE:
	.zero		3584


//--------------------- .nv.constant0._ZN7cutlass13device_kernelIN5flash11enable_sm90INS1_16FlashAttnFwdSm90INS1_25CollectiveMainloopFwdSm90ILi2EN4cute5tupleIJNS5_1CILi1EEES8_S8_EEENS6_IJNS7_ILi64EEESA_SA_EEELi512ENS_10bfloat16_tEfNS_4arch4Sm90ELb0ELb0ELb1ELb1ELb1ELb1ELb0ELb0ELb0ELb1ELb0ELb0EEENS1_21CollectiveEpilogueFwdINS6_IJSA_NS7_ILi512EEESA_EEES9_SC_SE_Li256ELb1ELb1ELb0ELb0EEENS1_36VarlenDynamicPersistentTileSchedulerILi64ELi64ELi256ELi128ELb0ELb1ELb1ELb0ELb1ELb1EEEEEEEEEvNT_6ParamsE --------------------------
	.section	.nv.constant0._ZN7cutlass13device_kernelIN5flash11enable_sm90INS1_16FlashAttnFwdSm90INS1_25CollectiveMainloopFwdSm90ILi2EN4cute5tupleIJNS5_1CILi1EEES8_S8_EEENS6_IJNS7_ILi64EEESA_SA_EEELi512ENS_10bfloat16_tEfNS_4arch4Sm90ELb0ELb0ELb1ELb1ELb1ELb1ELb0ELb0ELb0ELb1ELb0ELb0EEENS1_21CollectiveEpilogueFwdINS6_IJSA_NS7_ILi512EEESA_EEES9_SC_SE_Li256ELb1ELb1ELb0ELb0EEENS1_36VarlenDynamicPersistentTileSchedulerILi64ELi64ELi256ELi128ELb0ELb1ELb1ELb0ELb1ELb1EEEEEEEEEvNT_6ParamsE,"a",@progbits
	.sectionflags	@""
	.align	4
.nv.constant0._ZN7cutlass13device_kernelIN5flash11enable_sm90INS1_16FlashAttnFwdSm90INS1_25CollectiveMainloopFwdSm90ILi2EN4cute5tupleIJNS5_1CILi1EEES8_S8_EEENS6_IJNS7_ILi64EEESA_SA_EEELi512ENS_10bfloat16_tEfNS_4arch4Sm90ELb0ELb0ELb1ELb1ELb1ELb1ELb0ELb0ELb0ELb1ELb0ELb0EEENS1_21CollectiveEpilogueFwdINS6_IJSA_NS7_ILi512EEESA_EEES9_SC_SE_Li256ELb1ELb1ELb0ELb0EEENS1_36VarlenDynamicPersistentTileSchedulerILi64ELi64ELi256ELi128ELb0ELb1ELb1ELb0ELb1ELb1EEEEEEEEEvNT_6ParamsE:
	.zero		3584


//--------------------- .nv.constant0._ZN7cutlass13device_kernelIN5flash11enable_sm90INS1_16FlashAttnFwdSm90INS1_25CollectiveMainloopFwdSm90ILi2EN4cute5tupleIJNS5_1CILi1EEES8_S8_EEENS6_IJNS7_ILi64EEESA_SA_EEELi512ENS_10bfloat16_tEfNS_4arch4Sm90ELb0ELb0ELb1ELb1ELb1ELb0ELb1ELb0ELb0ELb1ELb0ELb0EEENS1_21CollectiveEpilogueFwdINS6_IJSA_NS7_ILi512EEESA_EEES9_SC_SE_Li256ELb1ELb1ELb0ELb0EEENS1_36VarlenDynamicPersistentTileSchedulerILi64ELi64ELi256ELi128ELb0ELb1ELb1ELb0ELb1ELb1EEEEEEEEEvNT_6ParamsE --------------------------
	.section	.nv.constant0._ZN7cutlass13device_kernelIN5flash11enable_sm90INS1_16FlashAttnFwdSm90INS1_25CollectiveMainloopFwdSm90ILi2EN4cute5tupleIJNS5_1CILi1EEES8_S8_EEENS6_IJNS7_ILi64EEESA_SA_EEELi512ENS_10bfloat16_tEfNS_4arch4Sm90ELb0ELb0ELb1ELb1ELb1ELb0ELb1ELb0ELb0ELb1ELb0ELb0EEENS1_21CollectiveEpilogueFwdINS6_IJSA_NS7_ILi512EEESA_EEES9_SC_SE_Li256ELb1ELb1ELb0ELb0EEENS1_36VarlenDynamicPersistentTileSchedulerILi64ELi64ELi256ELi128ELb0ELb1ELb1ELb0ELb1ELb1EEEEEEEEEvNT_6ParamsE,"a",@progbits
	.sectionflags	@""
	.align	4
.nv.constant0._ZN7cutlass13device_kernelIN5flash11enable_sm90INS1_16FlashAttnFwdSm90INS1_25CollectiveMainloopFwdSm90ILi2EN4cute5tupleIJNS5_1CILi1EEES8_S8_EEENS6_IJNS7_ILi64EEESA_SA_EEELi512ENS_10bfloat16_tEfNS_4arch4Sm90ELb0ELb0ELb1ELb1ELb1ELb0ELb1ELb0ELb0ELb1ELb0ELb0EEENS1_21CollectiveEpilogueFwdINS6_IJSA_NS7_ILi512EEESA_EEES9_SC_SE_Li256ELb1ELb1ELb0ELb0EEENS1_36VarlenDynamicPersistentTileSchedulerILi64ELi64ELi256ELi128ELb0ELb1ELb1ELb0ELb1ELb1EEEEEEEEEvNT_6ParamsE:
	.zero		3840


//--------------------- .nv.constant0._ZN7cutlass13device_kernelIN5flash11enable_sm90INS1_16FlashAttnFwdSm90INS1_25CollectiveMainloopFwdSm90ILi2EN4cute5tupleIJNS5_1CILi1EEES8_S8_EEENS6_IJNS7_ILi64EEESA_SA_EEELi512ENS_10bfloat16_tEfNS_4arch4Sm90ELb0ELb0ELb1ELb1ELb1ELb1ELb1ELb0ELb0ELb1ELb0ELb0EEENS1_21CollectiveEpilogueFwdINS6_IJSA_NS7_ILi512EEESA_EEES9_SC_SE_Li256ELb1ELb1ELb0ELb0EEENS1_36VarlenDynamicPersistentTileSchedulerILi64ELi64ELi256ELi128ELb0ELb1ELb1ELb0ELb1ELb1EEEEEEEEEvNT_6ParamsE --------------------------
	.section	.nv.constant0._ZN7cutlass13device_kernelIN5flash11enable_sm90INS1_16FlashAttnFwdSm90INS1_25CollectiveMainloopFwdSm90ILi2EN4cute5tupleIJNS5_1CILi1EEES8_S8_EEENS6_IJNS7_ILi64EEESA_SA_EEELi512ENS_10bfloat16_tEfNS_4arch4Sm90ELb0ELb0ELb1ELb1ELb1ELb1ELb1ELb0ELb0ELb1ELb0ELb0EEENS1_21CollectiveEpilogueFwdINS6_IJSA_NS7_ILi512EEESA_EEES9_SC_SE_Li256ELb1ELb1ELb0ELb0EEENS1_36VarlenDynamicPersistentTileSchedulerILi64ELi64ELi256ELi128ELb0ELb1ELb1ELb0ELb1ELb1EEEEEEEEEvNT_6ParamsE,"a",@progbits
	.sectionflags	@""
	.align	4
.nv.constant0._ZN7cutlass13device_kernelIN5flash11enable_sm90INS1_16FlashAttnFwdSm90INS1_25CollectiveMainloopFwdSm90ILi2EN4cute5tupleIJNS5_1CILi1EEES8_S8_EEENS6_IJNS7_ILi64EEESA_SA_EEELi512ENS_10bfloat16_tEfNS_4arch4Sm90ELb0ELb0ELb1ELb1ELb1ELb1ELb1ELb0ELb0ELb1ELb0ELb0EEENS1_21CollectiveEpilogueFwdINS6_IJSA_NS7_ILi512EEESA_EEES9_SC_SE_Li256ELb1ELb1ELb0ELb0EEENS1_36VarlenDynamicPersistentTileSchedulerILi64ELi64ELi256ELi128ELb0ELb1ELb1ELb0ELb1ELb1EEEEEEEEEvNT_6ParamsE:
	.zero		3840


//--------------------- .nv.constant0._ZN7cutlass13device_kernelIN5flash11enable_sm90INS1_16FlashAttnFwdSm90INS1_25CollectiveMainloopFwdSm90ILi2EN4cute5tupleIJNS5_1CILi1EEES8_S8_EEENS6_IJNS7_ILi64EEESA_SA_EEELi512ENS_10bfloat16_tEfNS_4arch4Sm90ELb0ELb1ELb1ELb0ELb1ELb0ELb0ELb0ELb0ELb1ELb0ELb0EEENS1_21CollectiveEpilogueFwdINS6_IJSA_NS7_ILi512EEESA_EEES9_SC_SE_Li256ELb0ELb1ELb0ELb0EEENS1_30DynamicPersistentTileSchedulerILi256ELi128ELb0ELb1ELb1EEEEEEEEEvNT_6ParamsE --------------------------
	.section	.nv.constant0._ZN7cutlass13device_kernelIN5flash11enable_sm90INS1_16FlashAttnFwdSm90INS1_25CollectiveMainloopFwdSm90ILi2EN4cute5tupleIJNS5_1CILi1EEES8_S8_EEENS6_IJNS7_ILi64EEESA_SA_EEELi512ENS_10bfloat16_tEfNS_4arch4Sm90ELb0ELb1ELb1ELb0ELb1ELb0ELb0ELb0ELb0ELb1ELb0ELb0EEENS1_21CollectiveEpilogueFwdINS6_IJSA_NS7_ILi512EEESA_EEES9_SC_SE_Li256ELb0ELb1ELb0ELb0EEENS1_30DynamicPersistentTileSchedulerILi256ELi128ELb0ELb1ELb1EEEEEEEEEvNT_6ParamsE,"a",@progbits
	.sectionflags	@""
	.align	4
.nv.constant0._ZN7cutlass13device_kernelIN5flash11enable_sm90INS1_16FlashAttnFwdSm90INS1_25CollectiveMainloopFwdSm90ILi2EN4cute5tupleIJNS5_1CILi1EEES8_S8_EEENS6_IJNS7_ILi64EEESA_SA_EEELi512ENS_10bfloat16_tEfNS_4arch4Sm90ELb0ELb1ELb1ELb0ELb1ELb0ELb0ELb0ELb0ELb1ELb0ELb0EEENS1_21CollectiveEpilogueFwdINS6_IJSA_NS7_ILi512EEESA_EEES9_SC_SE_Li256ELb0ELb1ELb0ELb0EEENS1_30DynamicPersistentTileSchedulerILi256ELi128ELb0ELb1ELb1EEEEEEEEEvNT_6ParamsE:
	.zero		3584


//--------------------- .nv.constant0._ZN7cutlass13device_kernelIN5flash11enable_sm90INS1_16FlashAttnFwdSm90INS1_25CollectiveMainloopFwdSm90ILi2EN4cute5tupleIJNS5_1CILi1EEES8_S8_EEENS6_IJNS7_ILi64EEESA_SA_EEELi512ENS_10bfloat16_tEfNS_4arch4Sm90ELb0ELb1ELb1ELb0ELb1ELb0ELb1ELb0ELb0ELb1ELb0ELb0EEENS1_21CollectiveEpilogueFwdINS6_IJSA_NS7_ILi512EEESA_EEES9_SC_SE_Li256ELb0ELb1ELb0ELb0EEENS1_30DynamicPersistentTileSchedulerILi256ELi128ELb0ELb1ELb1EEEEEEEEEvNT_6ParamsE --------------------------
	.section	.nv.constant0._ZN7cutlass13device_kernelIN5flash11enable_sm90INS1_16FlashAttnFwdSm90INS1_25CollectiveMainloopFwdSm90ILi2EN4cute5tupleIJNS5_1CILi1EEES8_S8_EEENS6_IJNS7_ILi64EEESA_SA_EEELi512ENS_10bfloat16_tEfNS_4arch4Sm90ELb0ELb1ELb1ELb0ELb1ELb0ELb1ELb0ELb0ELb1ELb0ELb0EEENS1_21CollectiveEpilogueFwdINS6_IJSA_NS7_ILi512EEESA_EEES9_SC_SE_Li256ELb0ELb1ELb0ELb0EEENS1_30DynamicPersistentTileSchedulerILi256ELi128ELb0ELb1ELb1EEEEEEEEEvNT_6ParamsE,"a",@progbits
	.sectionflags	@""
	.align	4
.nv.constant0._ZN7cutlass13device_kernelIN5flash11enable_sm90INS1_16FlashAttnFwdSm90INS1_25CollectiveMainloopFwdSm90ILi2EN4cute5tupleIJNS5_1CILi1EEES8_S8_EEENS6_IJNS7_ILi64EEESA_SA_EEELi512ENS_10bfloat16_tEfNS_4arch4Sm90ELb0ELb1ELb1ELb0ELb1ELb0ELb1ELb0ELb0ELb1ELb0ELb0EEENS1_21CollectiveEpilogueFwdINS6_IJSA_NS7_ILi512EEESA_EEES9_SC_SE_Li256ELb0ELb1ELb0ELb0EEENS1_30DynamicPersistentTileSchedulerILi256ELi128ELb0ELb1ELb1EEEEEEEEEvNT_6ParamsE:
	.zero		3840


//--------------------- .nv.constant0._ZN7cutlass13device_kernelIN5flash11enable_sm90INS1_16FlashAttnFwdSm90INS1_25CollectiveMainloopFwdSm90ILi2EN4cute5tupleIJNS5_1CILi1EEES8_S8_EEENS6_IJNS7_ILi64EEESA_SA_EEELi512ENS_10bfloat16_tEfNS_4arch4Sm90ELb0ELb1ELb1ELb1ELb1ELb0ELb0ELb0ELb0ELb1ELb0ELb0EEENS1_21CollectiveEpilogueFwdINS6_IJSA_NS7_ILi512EEESA_EEES9_SC_SE_Li256ELb1ELb1ELb0ELb0EEENS1_36VarlenDynamicPersistentTileSchedulerILi64ELi64ELi256ELi128ELb0ELb1ELb1ELb1ELb0ELb1EEEEEEEEEvNT_6ParamsE --------------------------
	.section	.nv.constant0._ZN7cutlass13device_kernelIN5flash11enable_sm90INS1_16FlashAttnFwdSm90INS1_25CollectiveMainloopFwdSm90ILi2EN4cute5tupleIJNS5_1CILi1EEES8_S8_EEENS6_IJNS7_ILi64EEESA_SA_EEELi512ENS_10bfloat16_tEfNS_4arch4Sm90ELb0ELb1ELb1ELb1ELb1ELb0ELb0ELb0ELb0ELb1ELb0ELb0EEENS1_21CollectiveEpilogueFwdINS6_IJSA_NS7_ILi512EEESA_EEES9_SC_SE_Li256ELb1ELb1ELb0ELb0EEENS1_36VarlenDynamicPersistentTileSchedulerILi64ELi64ELi256ELi128ELb0ELb1ELb1ELb1ELb0ELb1EEEEEEEEEvNT_6ParamsE,"a",@progbits
	.sectionflags	@""
	.align	4
.nv.constant0._ZN7cutlass13device_kernelIN5flash11enable_sm90INS1_16FlashAttnFwdSm90INS1_25CollectiveMainloopFwdSm90ILi2EN4cute5tupleIJNS5_1CILi1EEES8_S8_EEENS6_IJNS7_ILi64EEESA_SA_EEELi512ENS_10bfloat16_tEfNS_4arch4Sm90ELb0ELb1ELb1ELb1ELb1ELb0ELb0ELb0ELb0ELb1ELb0ELb0EEENS1_21CollectiveEpilogueFwdINS6_IJSA_NS7_ILi512EEESA_EEES9_SC_SE_Li256ELb1ELb1ELb0ELb0EEENS1_36VarlenDynamicPersistentTileSchedulerILi64ELi64ELi256ELi128ELb0ELb1ELb1ELb1ELb0ELb1EEEEEEEEEvNT_6ParamsE:
	.zero		3584


//--------------------- .nv.constant0._ZN7cutlass13device_kernelIN5flash11enable_sm90INS1_16FlashAttnFwdSm90INS1_25CollectiveMainloopFwdSm90ILi2EN4cute5tupleIJNS5_1CILi1EEES8_S8_EEENS6_IJNS7_ILi64EEESA_SA_EEELi512ENS_10bfloat16_tEfNS_4arch4Sm90ELb0ELb1ELb1ELb1ELb1ELb1ELb0ELb0ELb0ELb1ELb0ELb0EEENS1_21CollectiveEpilogueFwdINS6_IJSA_NS7_ILi512EEESA_EEES9_SC_SE_Li256ELb1ELb1ELb0ELb0EEENS1_36VarlenDynamicPersistentTileSchedulerILi64ELi64ELi256ELi128ELb0ELb1ELb1ELb1ELb0ELb1EEEEEEEEEvNT_6ParamsE --------------------------
	.section	.nv.constant0._ZN7cutlass13device_kernelIN5flash11enable_sm90INS1_16FlashAttnFwdSm90INS1_25CollectiveMainloopFwdSm90ILi2EN4cute5tupleIJNS5_1CILi1EEES8_S8_EEENS6_IJNS7_ILi64EEESA_SA_EEELi512ENS_10bfloat16_tEfNS_4arch4Sm90ELb0ELb1ELb1ELb1ELb1ELb1ELb0ELb0ELb0ELb1ELb0ELb0EEENS1_21CollectiveEpilogueFwdINS6_IJSA_NS7_ILi512EEESA_EEES9_SC_SE_Li256ELb1ELb1ELb0ELb0EEENS1_36VarlenDynamicPersistentTileSchedulerILi64ELi64ELi256ELi128ELb0ELb1ELb1ELb1ELb0ELb1EEEEEEEEEvNT_6ParamsE,"a",@progbits
	.sectionflags	@""
	.align	4
.nv.constant0._ZN7cutlass13device_kernelIN5flash11enable_sm90INS1_16FlashAttnFwdSm90INS1_25CollectiveMainloopFwdSm90ILi2EN4cute5tupleIJNS5_1CILi1EEES8_S8_EEENS6_IJNS7_ILi64EEESA_SA_EEELi512ENS_10bfloat16_tEfNS_4arch4Sm90ELb0ELb1ELb1ELb1ELb1ELb1ELb0ELb0ELb0ELb1ELb0ELb0EEENS1_21CollectiveEpilogueFwdINS6_IJSA_NS7_ILi512EEESA_EEES9_SC_SE_Li256ELb1ELb1ELb0ELb0EEENS1_36VarlenDynamicPersistentTileSchedulerILi64ELi64ELi256ELi128ELb0ELb1ELb1ELb1ELb0ELb1EEEEEEEEEvNT_6ParamsE:
	.zero		3584


//--------------------- .nv.constant0._ZN7cutlass13device_kernelIN5flash11enable_sm90INS1_16FlashAttnFwdSm90INS1_25CollectiveMainloopFwdSm90ILi2EN4cute5tupleIJNS5_1CILi1EEES8_S8_EEENS6_IJNS7_ILi64EEESA_SA_EEELi512ENS_10bfloat16_tEfNS_4arch4Sm90ELb0ELb1ELb1ELb1ELb1ELb0ELb1ELb0ELb0ELb1ELb0ELb0EEENS1_21CollectiveEpilogueFwdINS6_IJSA_NS7_ILi512EEESA_EEES9_SC_SE_Li256ELb1ELb1ELb0ELb0EEENS1_36VarlenDynamicPersistentTileSchedulerILi64ELi64ELi256ELi128ELb0ELb1ELb1ELb1ELb0ELb1EEEEEEEEEvNT_6ParamsE --------------------------
	.section	.nv.constant0._ZN7cutlass13device_kernelIN5flash11enable_sm90INS1_16FlashAttnFwdSm90INS1_25CollectiveMainloopFwdSm90ILi2EN4cute5tupleIJNS5_1CILi1EEES8_S8_EEENS6_IJNS7_ILi64EEESA_SA_EEELi512ENS_10bfloat16_tEfNS_4arch4Sm90ELb0ELb1ELb1ELb1ELb1ELb0ELb1ELb0ELb0ELb1ELb0ELb0EEENS1_21CollectiveEpilogueFwdINS6_IJSA_NS7_ILi512EEESA_EEES9_SC_SE_Li256ELb1ELb1ELb0ELb0EEENS1_36VarlenDynamicPersistentTileSchedulerILi64ELi64ELi256ELi128ELb0ELb1ELb1ELb1ELb0ELb1EEEEEEEEEvNT_6ParamsE,"a",@progbits
	.sectionflags	@""
	.align	4
.nv.constant0._ZN7cutlass13device_kernelIN5flash11enable_sm90INS1_16FlashAttnFwdSm90INS1_25CollectiveMainloopFwdSm90ILi2EN4cute5tupleIJNS5_1CILi1EEES8_S8_EEENS6_IJNS7_ILi64EEESA_SA_EEELi512ENS_10bfloat16_tEfNS_4arch4Sm90ELb0ELb1ELb1ELb1ELb1ELb0ELb1ELb0ELb0ELb1ELb0ELb0EEENS1_21CollectiveEpilogueFwdINS6_IJSA_NS7_ILi512EEESA_EEES9_SC_SE_Li256ELb1ELb1ELb0ELb0EEENS1_36VarlenDynamicPersistentTileSchedulerILi64ELi64ELi256ELi128ELb0ELb1ELb1ELb1ELb0ELb1EEEEEEEEEvNT_6ParamsE:
	.zero		3840


//--------------------- .nv.constant0._ZN7cutlass13device_kernelIN5flash11enable_sm90INS1_16FlashAttnFwdSm90INS1_25CollectiveMainloopFwdSm90ILi2EN4cute5tupleIJNS5_1CILi1EEES8_S8_EEENS6_IJNS7_ILi64EEESA_SA_EEELi512ENS_10bfloat16_tEfNS_4arch4Sm90ELb0ELb1ELb1ELb1ELb1ELb1ELb1ELb0ELb0ELb1ELb0ELb0EEENS1_21CollectiveEpilogueFwdINS6_IJSA_NS7_ILi512EEESA_EEES9_SC_SE_Li256ELb1ELb1ELb0ELb0EEENS1_36VarlenDynamicPersistentTileSchedulerILi64ELi64ELi256ELi128ELb0ELb1ELb1ELb1ELb0ELb1EEEEEEEEEvNT_6ParamsE --------------------------
	.section	.nv.constant0._ZN7cutlass13device_kernelIN5flash11enable_sm90INS1_16FlashAttnFwdSm90INS1_25CollectiveMainloopFwdSm90ILi2EN4cute5tupleIJNS5_1CILi1EEES8_S8_EEENS6_IJNS7_ILi64EEESA_SA_EEELi512ENS_10bfloat16_tEfNS_4arch4Sm90ELb0ELb1ELb1ELb1ELb1ELb1ELb1ELb0ELb0ELb1ELb0ELb0EEENS1_21CollectiveEpilogueFwdINS6_IJSA_NS7_ILi512EEESA_EEES9_SC_SE_Li256ELb1ELb1ELb0ELb0EEENS1_36VarlenDynamicPersistentTileSchedulerILi64ELi64ELi256ELi128ELb0ELb1ELb1ELb1ELb0ELb1EEEEEEEEEvNT_6ParamsE,"a",@progbits
	.sectionflags	@""
	.align	4
.nv.constant0._ZN7cutlass13device_kernelIN5flash11enable_sm90INS1_16FlashAttnFwdSm90INS1_25CollectiveMainloopFwdSm90ILi2EN4cute5tupleIJNS5_1CILi1EEES8_S8_EEENS6_IJNS7_ILi64EEESA_SA_EEELi512ENS_10bfloat16_tEfNS_4arch4Sm90ELb0ELb1ELb1ELb1ELb1ELb1ELb1ELb0ELb0ELb1ELb0ELb0EEENS1_21CollectiveEpilogueFwdINS6_IJSA_NS7_ILi512EEESA_EEES9_SC_SE_Li256ELb1ELb1ELb0ELb0EEENS1_36VarlenDynamicPersistentTileSchedulerILi64ELi64ELi256ELi128ELb0ELb1ELb1ELb1ELb0ELb1EEEEEEEEEvNT_6ParamsE:
	.zero		3840


//--------------------- .nv.constant0._ZN7cutlass13device_kernelIN5flash11enable_sm90INS1_16FlashAttnFwdSm90INS1_25CollectiveMainloopFwdSm90ILi2EN4cute5tupleIJNS5_1CILi1EEES8_S8_EEENS6_IJNS7_ILi64EEESA_SA_EEELi512ENS_10bfloat16_tEfNS_4arch4Sm90ELb1ELb0ELb1ELb0ELb1ELb0ELb0ELb0ELb0ELb1ELb0ELb0EEENS1_21CollectiveEpilogueFwdINS6_IJSA_NS7_ILi512EEESA_EEES9_SC_SE_Li256ELb0ELb1ELb0ELb0EEENS1_30DynamicPersistentTileSchedulerILi256ELi128ELb0ELb1ELb1EEEEEEEEEvNT_6ParamsE --------------------------
	.section	.nv.constant0._ZN7cutlass13device_kernelIN5flash11enable_sm90INS1_16FlashAttnFwdSm90INS1_25CollectiveMainloopFwdSm90ILi2EN4cute5tupleIJNS5_1CILi1EEES8_S8_EEENS6_IJNS7_ILi64EEESA_SA_EEELi512ENS_10bfloat16_tEfNS_4arch4Sm90ELb1ELb0ELb1ELb0ELb1ELb0ELb0ELb0ELb0ELb1ELb0ELb0EEENS1_21CollectiveEpilogueFwdINS6_IJSA_NS7_ILi512EEESA_EEES9_SC_SE_Li256ELb0ELb1ELb0ELb0EEENS1_30DynamicPersistentTileSchedulerILi256ELi128ELb0ELb1ELb1EEEEEEEEEvNT_6ParamsE,"a",@progbits
	.sectionflags	@""
	.align	4
.nv.constant0._ZN7cutlass13device_kernelIN5flash11enable_sm90INS1_16FlashAttnFwdSm90INS1_25CollectiveMainloopFwdSm90ILi2EN4cute5tupleIJNS5_1CILi1EEES8_S8_EEENS6_IJNS7_ILi64EEESA_SA_EEELi512ENS_10bfloat16_tEfNS_4arch4Sm90ELb1ELb0ELb1ELb0ELb1ELb0ELb0ELb0ELb0ELb1ELb0ELb0EEENS1_21CollectiveEpilogueFwdINS6_IJSA_NS7_ILi512EEESA_EEES9_SC_SE_Li256ELb0ELb1ELb0ELb0EEENS1_30DynamicPersistentTileSchedulerILi256ELi128ELb0ELb1ELb1EEEEEEEEEvNT_6ParamsE:
	.zero		3584


//--------------------- .nv.constant0._ZN7cutlass13device_kernelIN5flash11enable_sm90INS1_16FlashAttnFwdSm90INS1_25CollectiveMainloopFwdSm90ILi2EN4cute5tupleIJNS5_1CILi1EEES8_S8_EEENS6_IJNS7_ILi64EEESA_SA_EEELi512ENS_10bfloat16_tEfNS_4arch4Sm90ELb1ELb0ELb1ELb0ELb1ELb0ELb1ELb0ELb0ELb1ELb0ELb0EEENS1_21CollectiveEpilogueFwdINS6_IJSA_NS7_ILi512EEESA_EEES9_SC_SE_Li256ELb0ELb1ELb0ELb0EEENS1_30DynamicPersistentTileSchedulerILi256ELi128ELb0ELb1ELb1EEEEEEEEEvNT_6ParamsE --------------------------
	.section	.nv.constant0._ZN7cutlass13device_kernelIN5flash11enable_sm90INS1_16FlashAttnFwdSm90INS1_25CollectiveMainloopFwdSm90ILi2EN4cute5tupleIJNS5_1CILi1EEES8_S8_EEENS6_IJNS7_ILi64EEESA_SA_EEELi512ENS_10bfloat16_tEfNS_4arch4Sm90ELb1ELb0ELb1ELb0ELb1ELb0ELb1ELb0ELb0ELb1ELb0ELb0EEENS1_21CollectiveEpilogueFwdINS6_IJSA_NS7_ILi512EEESA_EEES9_SC_SE_Li256ELb0ELb1ELb0ELb0EEENS1_30DynamicPersistentTileSchedulerILi256ELi128ELb0ELb1ELb1EEEEEEEEEvNT_6ParamsE,"a",@progbits
	.sectionflags	@""
	.align	4
.nv.constant0._ZN7cutlass13device_kernelIN5flash11enable_sm90INS1_16FlashAttnFwdSm90INS1_25CollectiveMainloopFwdSm90ILi2EN4cute5tupleIJNS5_1CILi1EEES8_S8_EEENS6_IJNS7_ILi64EEESA_SA_EEELi512ENS_10bfloat16_tEfNS_4arch4Sm90ELb1ELb0ELb1ELb0ELb1ELb0ELb1ELb0ELb0ELb1ELb0ELb0EEENS1_21CollectiveEpilogueFwdINS6_IJSA_NS7_ILi512EEESA_EEES9_SC_SE_Li256ELb0ELb1ELb0ELb0EEENS1_30DynamicPersistentTileSchedulerILi256ELi128ELb0ELb1ELb1EEEEEEEEEvNT_6ParamsE:
	.zero		3840


//--------------------- .nv.constant0._ZN7cutlass13device_kernelIN5flash11enable_sm90INS1_16FlashAttnFwdSm90INS1_25CollectiveMainloopFwdSm90ILi2EN4cute5tupleIJNS5_1CILi1EEES8_S8_EEENS6_IJNS7_ILi64EEESA_SA_EEELi512ENS_10bfloat16_tEfNS_4arch4Sm90ELb1ELb0ELb1ELb1ELb1ELb0ELb0ELb0ELb0ELb1ELb0ELb0EEENS1_21CollectiveEpilogueFwdINS6_IJSA_NS7_ILi512EEESA_EEES9_SC_SE_Li256ELb1ELb1ELb0ELb0EEENS1_36VarlenDynamicPersistentTileSchedulerILi64ELi64ELi256ELi128ELb0ELb1ELb1ELb1ELb1ELb1EEEEEEEEEvNT_6ParamsE --------------------------
	.section	.nv.constant0._ZN7cutlass13device_kernelIN5flash11enable_sm90INS1_16FlashAttnFwdSm90INS1_25CollectiveMainloopFwdSm90ILi2EN4cute5tupleIJNS5_1CILi1EEES8_S8_EEENS6_IJNS7_ILi64EEESA_SA_EEELi512ENS_10bfloat16_tEfNS_4arch4Sm90ELb1ELb0ELb1ELb1ELb1ELb0ELb0ELb0ELb0ELb1ELb0ELb0EEENS1_21CollectiveEpilogueFwdINS6_IJSA_NS7_ILi512EEESA_EEES9_SC_SE_Li256ELb1ELb1ELb0ELb0EEENS1_36VarlenDynamicPersistentTileSchedulerILi64ELi64ELi256ELi128ELb0ELb1ELb1ELb1ELb1ELb1EEEEEEEEEvNT_6ParamsE,"a",@progbits
	.sectionflags	@""
	.align	4
.nv.constant0._ZN7cutlass13device_kernelIN5flash11enable_sm90INS1_16FlashAttnFwdSm90INS1_25CollectiveMainloopFwdSm90ILi2EN4cute5tupleIJNS5_1CILi1EEES8_S8_EEENS6_IJNS7_ILi64EEESA_SA_EEELi512ENS_10bfloat16_tEfNS_4arch4Sm90ELb1ELb0ELb1ELb1ELb1ELb0ELb0ELb0ELb0ELb1ELb0ELb0EEENS1_21CollectiveEpilogueFwdINS6_IJSA_NS7_ILi512EEESA_EEES9_SC_SE_Li256ELb1ELb1ELb0ELb0EEENS1_36VarlenDynamicPersistentTileSchedulerILi64ELi64ELi256ELi128ELb0ELb1ELb1ELb1ELb1ELb1EEEEEEEEEvNT_6ParamsE:
	.zero		3584


//--------------------- .nv.constant0._ZN7cutlass13device_kernelIN5flash11enable_sm90INS1_16FlashAttnFwdSm90INS1_25CollectiveMainloopFwdSm90ILi2EN4cute5tupleIJNS5_1CILi1EEES8_S8_EEENS6_IJNS7_ILi64EEESA_SA_EEELi512ENS_10bfloat16_tEfNS_4arch4Sm90ELb1ELb0ELb1ELb1ELb1ELb1ELb0ELb0ELb0ELb1ELb0ELb0EEENS1_21CollectiveEpilogueFwdINS6_IJSA_NS7_ILi512EEESA_EEES9_SC_SE_Li256ELb1ELb1ELb0ELb0EEENS1_36VarlenDynamicPersistentTileSchedulerILi64ELi64ELi256ELi128ELb0ELb1ELb1ELb1ELb1ELb1EEEEEEEEEvNT_6ParamsE --------------------------
	.section	.nv.constant0._ZN7cutlass13device_kernelIN5flash11enable_sm90INS1_16FlashAttnFwdSm90INS1_25CollectiveMainloopFwdSm90ILi2EN4cute5tupleIJNS5_1CILi1EEES8_S8_EEENS6_IJNS7_ILi64EEESA_SA_EEELi512ENS_10bfloat16_tEfNS_4arch4Sm90ELb1ELb0ELb1ELb1ELb1ELb1ELb0ELb0ELb0ELb1ELb0ELb0EEENS1_21CollectiveEpilogueFwdINS6_IJSA_NS7_ILi512EEESA_EEES9_SC_SE_Li256ELb1ELb1ELb0ELb0EEENS1_36VarlenDynamicPersistentTileSchedulerILi64ELi64ELi256ELi128ELb0ELb1ELb1ELb1ELb1ELb1EEEEEEEEEvNT_6ParamsE,"a",@progbits
	.sectionflags	@""
	.align	4
.nv.constant0._ZN7cutlass13device_kernelIN5flash11enable_sm90INS1_16FlashAttnFwdSm90INS1_25CollectiveMainloopFwdSm90ILi2EN4cute5tupleIJNS5_1CILi1EEES8_S8_EEENS6_IJNS7_ILi64EEESA_SA_EEELi512ENS_10bfloat16_tEfNS_4arch4Sm90ELb1ELb0ELb1ELb1ELb1ELb1ELb0ELb0ELb0ELb1ELb0ELb0EEENS1_21CollectiveEpilogueFwdINS6_IJSA_NS7_ILi512EEESA_EEES9_SC_SE_Li256ELb1ELb1ELb0ELb0EEENS1_36VarlenDynamicPersistentTileSchedulerILi64ELi64ELi256ELi128ELb0ELb1ELb1ELb1ELb1ELb1EEEEEEEEEvNT_6ParamsE:
	.zero		3584


//--------------------- .nv.constant0._ZN7cutlass13device_kernelIN5flash11enable_sm90INS1_16FlashAttnFwdSm90INS1_25CollectiveMainloopFwdSm90ILi2EN4cute5tupleIJNS5_1CILi1EEES8_S8_EEENS6_IJNS7_ILi64EEESA_SA_EEELi512ENS_10bfloat16_tEfNS_4arch4Sm90ELb1ELb0ELb1ELb1ELb1ELb0ELb1ELb0ELb0ELb1ELb0ELb0EEENS1_21CollectiveEpilogueFwdINS6_IJSA_NS7_ILi512EEESA_EEES9_SC_SE_Li256ELb1ELb1ELb0ELb0EEENS1_36VarlenDynamicPersistentTileSchedulerILi64ELi64ELi256ELi128ELb0ELb1ELb1ELb1ELb1ELb1EEEEEEEEEvNT_6ParamsE --------------------------
	.section	.nv.constant0._ZN7cutlass13device_kernelIN5flash11enable_sm90INS1_16FlashAttnFwdSm90INS1_25CollectiveMainloopFwdSm90ILi2EN4cute5tupleIJNS5_1CILi1EEES8_S8_EEENS6_IJNS7_ILi64EEESA_SA_EEELi512ENS_10bfloat16_tEfNS_4arch4Sm90ELb1ELb0ELb1ELb1ELb1ELb0ELb1ELb0ELb0ELb1ELb0ELb0EEENS1_21CollectiveEpilogueFwdINS6_IJSA_NS7_ILi512EEESA_EEES9_SC_SE_Li256ELb1ELb1ELb0ELb0EEENS1_36VarlenDynamicPersistentTileSchedulerILi64ELi64ELi256ELi128ELb0ELb1ELb1ELb1ELb1ELb1EEEEEEEEEvNT_6ParamsE,"a",@progbits
	.sectionflags	@""
	.align	4
.nv.constant0._ZN7cutlass13device_kernelIN5flash11enable_sm90INS1_16FlashAttnFwdSm90INS1_25CollectiveMainloopFwdSm90ILi2EN4cute5tupleIJNS5_1CILi1EEES8_S8_EEENS6_IJNS7_ILi64EEESA_SA_EEELi512ENS_10bfloat16_tEfNS_4arch4Sm90ELb1ELb0ELb1ELb1ELb1ELb0ELb1ELb0ELb0ELb1ELb0ELb0EEENS1_21CollectiveEpilogueFwdINS6_IJSA_NS7_ILi512EEESA_EEES9_SC_SE_Li256ELb1ELb1ELb0ELb0EEENS1_36VarlenDynamicPersistentTileSchedulerILi64ELi64ELi256ELi128ELb0ELb1ELb1ELb1ELb1ELb1EEEEEEEEEvNT_6ParamsE:
	.zero		3840


//--------------------- .nv.constant0._ZN7cutlass13device_kernelIN5flash11enable_sm90INS1_16FlashAttnFwdSm90INS1_25CollectiveMainloopFwdSm90ILi2EN4cute5tupleIJNS5_1CILi1EEES8_S8_EEENS6_IJNS7_ILi64EEESA_SA_EEELi512ENS_10bfloat16_tEfNS_4arch4Sm90ELb1ELb0ELb1ELb1ELb1ELb1ELb1ELb0ELb0ELb1ELb0ELb0EEENS1_21CollectiveEpilogueFwdINS6_IJSA_NS7_ILi512EEESA_EEES9_SC_SE_Li256ELb1ELb1ELb0ELb0EEENS1_36VarlenDynamicPersistentTileSchedulerILi64ELi64ELi256ELi128ELb0ELb1ELb1ELb1ELb1ELb1EEEEEEEEEvNT_6ParamsE --------------------------
	.section	.nv.constant0._ZN7cutlass13device_kernelIN5flash11enable_sm90INS1_16FlashAttnFwdSm90INS1_25CollectiveMainloopFwdSm90ILi2EN4cute5tupleIJNS5_1CILi1EEES8_S8_EEENS6_IJNS7_ILi64EEESA_SA_EEELi512ENS_10bfloat16_tEfNS_4arch4Sm90ELb1ELb0ELb1ELb1ELb1ELb1ELb1ELb0ELb0ELb1ELb0ELb0EEENS1_21CollectiveEpilogueFwdINS6_IJSA_NS7_ILi512EEESA_EEES9_SC_SE_Li256ELb1ELb1ELb0ELb0EEENS1_36VarlenDynamicPersistentTileSchedulerILi64ELi64ELi256ELi128ELb0ELb1ELb1ELb1ELb1ELb1EEEEEEEEEvNT_6ParamsE,"a",@progbits
	.sectionflags	@""
	.align	4
.nv.constant0._ZN7cutlass13device_kernelIN5flash11enable_sm90INS1_16FlashAttnFwdSm90INS1_25CollectiveMainloopFwdSm90ILi2EN4cute5tupleIJNS5_1CILi1EEES8_S8_EEENS6_IJNS7_ILi64EEESA_SA_EEELi512ENS_10bfloat16_tEfNS_4arch4Sm90ELb1ELb0ELb1ELb1ELb1ELb1ELb1ELb0ELb0ELb1ELb0ELb0EEENS1_21CollectiveEpilogueFwdINS6_IJSA_NS7_ILi512EEESA_EEES9_SC_SE_Li256ELb1ELb1ELb0ELb0EEENS1_36VarlenDynamicPersistentTileSchedulerILi64ELi64ELi256ELi128ELb0ELb1ELb1ELb1ELb1ELb1EEEEEEEEEvNT_6ParamsE:
	.zero		3840


//--------------------- SYMBOLS --------------------------

	.type		.nv.reservedSmem.offset0,@object
	.size		.nv.reservedSmem.offset0,0x4
